	.target	sm_90a

	.elftype	@"ET_EXEC"


//--------------------- .note.nv.tkinfo           --------------------------
	.section	.note.nv.tkinfo,"",@"SHT_NOTE"
	.sectionflags	@"SHF_NOTE_NV_TKINFO"
	.tkinfo
        /*0018*/ 	.word	0x00000002
        /*0030*/ 	.string	""
        /*0030*/ 	.string	"ptxas"
        /*0030*/ 	.string	"Cuda compilation tools, release 13.0, V13.0.88"
        /*0030*/ 	.string	"Build cuda_13.0.r13.0/compiler.36424714_0"
        /*0030*/ 	.string	"-arch sm_90a -m 64 "



//--------------------- .note.nv.cuinfo           --------------------------
	.section	.note.nv.cuinfo,"",@"SHT_NOTE"
	.sectionflags	@"SHF_NOTE_NV_CUINFO"
        /*0018*/ 	.short	0x0002
        /*001a*/ 	.short	0x005a
        /*001c*/ 	.short	0x0082
	.zero		2


//--------------------- .nv.info                  --------------------------
	.section	.nv.info,"",@"SHT_CUDA_INFO"
	.align	4


	//----- nvinfo : EIATTR_REGCOUNT
	.align		4
        /*0000*/ 	.byte	0x04, 0x2f
        /*0002*/ 	.short	(.L_12 - .L_11)
	.align		4
.L_11:
        /*0004*/ 	.word	index@(_ZN7cutlass13device_kernelINS_4gemm6kernel13GemmUniversalIN4cute5tupleIJiiiiEEENS1_10collective13CollectiveMmaINS1_37MainloopSm90TmaGmmaWarpSpecializedFP8ILi6ENS5_IJNS4_1CILi2EEENSA_ILi1EEESC_EEENS1_35KernelTmaWarpSpecializedCooperativeEEENS5_IJNSA_ILi256EEENSA_ILi8EEENSA_ILi128EEEEEENS_12float_e4m3_tENS5_IJlSC_lEEESK_SL_NS4_8TiledMMAINS4_8MMA_AtomIJNS4_4SM904GMMA29MMA_64x8x32_F32E4M3E4M3_SS_TNILNSP_7ScaleInE1ELSR_1EEEEEENS4_6LayoutISD_NS5_IJSC_NSA_ILi0EEESV_EEEEENS5_IJNS4_10UnderscoreESY_SY_EEEEENS4_13SM90_TMA_LOADENS4_14ComposedLayoutINS4_7SwizzleILi3ELi4ELi3EEENS4_18smem_ptr_flag_bitsILi8EEENSU_INS5_IJSH_SI_EEENS5_IJSI_SC_EEEEEEEvNS4_8identityENS4_23SM90_TMA_LOAD_MULTICASTES1A_vS1B_EENS_8epilogue10collective6detail29Sm90TmaWarpSpecializedAdapterINS1F_15DefaultEpilogueISK_SL_SL_NS1E_6thread17LinearCombinationISK_Li1EffLNS1J_9ScaleType4KindE0ELNS_15FloatRoundStyleE2ESK_EENS1_15EpilogueDefaultEEEEEvvEEEEvNT_6ParamsE)
        /*0008*/ 	.word	0x000000a8


	//----- nvinfo : EIATTR_FRAME_SIZE
	.align		4
.L_12:
        /*000c*/ 	.byte	0x04, 0x11
        /*000e*/ 	.short	(.L_14 - .L_13)
	.align		4
.L_13:
        /*0010*/ 	.word	index@(_ZN7cutlass13device_kernelINS_4gemm6kernel13GemmUniversalIN4cute5tupleIJiiiiEEENS1_10collective13CollectiveMmaINS1_37MainloopSm90TmaGmmaWarpSpecializedFP8ILi6ENS5_IJNS4_1CILi2EEENSA_ILi1EEESC_EEENS1_35KernelTmaWarpSpecializedCooperativeEEENS5_IJNSA_ILi256EEENSA_ILi8EEENSA_ILi128EEEEEENS_12float_e4m3_tENS5_IJlSC_lEEESK_SL_NS4_8TiledMMAINS4_8MMA_AtomIJNS4_4SM904GMMA29MMA_64x8x32_F32E4M3E4M3_SS_TNILNSP_7ScaleInE1ELSR_1EEEEEENS4_6LayoutISD_NS5_IJSC_NSA_ILi0EEESV_EEEEENS5_IJNS4_10UnderscoreESY_SY_EEEEENS4_13SM90_TMA_LOADENS4_14ComposedLayoutINS4_7SwizzleILi3ELi4ELi3EEENS4_18smem_ptr_flag_bitsILi8EEENSU_INS5_IJSH_SI_EEENS5_IJSI_SC_EEEEEEEvNS4_8identityENS4_23SM90_TMA_LOAD_MULTICASTES1A_vS1B_EENS_8epilogue10collective6detail29Sm90TmaWarpSpecializedAdapterINS1F_15DefaultEpilogueISK_SL_SL_NS1E_6thread17LinearCombinationISK_Li1EffLNS1J_9ScaleType4KindE0ELNS_15FloatRoundStyleE2ESK_EENS1_15EpilogueDefaultEEEEEvvEEEEvNT_6ParamsE)
        /*0014*/ 	.word	0x00000000


	//----- nvinfo : EIATTR_MIN_STACK_SIZE
	.align		4
.L_14:
        /*0018*/ 	.byte	0x04, 0x12
        /*001a*/ 	.short	(.L_16 - .L_15)
	.align		4
.L_15:
        /*001c*/ 	.word	index@(_ZN7cutlass13device_kernelINS_4gemm6kernel13GemmUniversalIN4cute5tupleIJiiiiEEENS1_10collective13CollectiveMmaINS1_37MainloopSm90TmaGmmaWarpSpecializedFP8ILi6ENS5_IJNS4_1CILi2EEENSA_ILi1EEESC_EEENS1_35KernelTmaWarpSpecializedCooperativeEEENS5_IJNSA_ILi256EEENSA_ILi8EEENSA_ILi128EEEEEENS_12float_e4m3_tENS5_IJlSC_lEEESK_SL_NS4_8TiledMMAINS4_8MMA_AtomIJNS4_4SM904GMMA29MMA_64x8x32_F32E4M3E4M3_SS_TNILNSP_7ScaleInE1ELSR_1EEEEEENS4_6LayoutISD_NS5_IJSC_NSA_ILi0EEESV_EEEEENS5_IJNS4_10UnderscoreESY_SY_EEEEENS4_13SM90_TMA_LOADENS4_14ComposedLayoutINS4_7SwizzleILi3ELi4ELi3EEENS4_18smem_ptr_flag_bitsILi8EEENSU_INS5_IJSH_SI_EEENS5_IJSI_SC_EEEEEEEvNS4_8identityENS4_23SM90_TMA_LOAD_MULTICASTES1A_vS1B_EENS_8epilogue10collective6detail29Sm90TmaWarpSpecializedAdapterINS1F_15DefaultEpilogueISK_SL_SL_NS1E_6thread17LinearCombinationISK_Li1EffLNS1J_9ScaleType4KindE0ELNS_15FloatRoundStyleE2ESK_EENS1_15EpilogueDefaultEEEEEvvEEEEvNT_6ParamsE)
        /*0020*/ 	.word	0x00000000
.L_16:


//--------------------- .nv.compat                --------------------------
	.section	.nv.compat,"",@"SHT_CUDA_COMPAT_INFO"
	.align	4
        /*0000*/ 	.byte	0x02, 0x09, 0x01, 0x00, 0x02, 0x02, 0x04, 0x00, 0x02, 0x05, 0x05, 0x00, 0x03, 0x07, 0x01, 0x01
        /*0010*/ 	.byte	0x02, 0x03, 0x01, 0x00, 0x02, 0x06, 0x01, 0x00, 0x04, 0x0b, 0x08, 0x00, 0x00, 0x00, 0x00, 0x00
        /*0020*/ 	.byte	0x00, 0x00, 0x00, 0x00


//--------------------- .nv.info._ZN7cutlass13device_kernelINS_4gemm6kernel13GemmUniversalIN4cute5tupleIJiiiiEEENS1_10collective13CollectiveMmaINS1_37MainloopSm90TmaGmmaWarpSpecializedFP8ILi6ENS5_IJNS4_1CILi2EEENSA_ILi1EEESC_EEENS1_35KernelTmaWarpSpecializedCooperativeEEENS5_IJNSA_ILi256EEENSA_ILi8EEENSA_ILi128EEEEEENS_12float_e4m3_tENS5_IJlSC_lEEESK_SL_NS4_8TiledMMAINS4_8MMA_AtomIJNS4_4SM904GMMA29MMA_64x8x32_F32E4M3E4M3_SS_TNILNSP_7ScaleInE1ELSR_1EEEEEENS4_6LayoutISD_NS5_IJSC_NSA_ILi0EEESV_EEEEENS5_IJNS4_10UnderscoreESY_SY_EEEEENS4_13SM90_TMA_LOADENS4_14ComposedLayoutINS4_7SwizzleILi3ELi4ELi3EEENS4_18smem_ptr_flag_bitsILi8EEENSU_INS5_IJSH_SI_EEENS5_IJSI_SC_EEEEEEEvNS4_8identityENS4_23SM90_TMA_LOAD_MULTICASTES1A_vS1B_EENS_8epilogue10collective6detail29Sm90TmaWarpSpecializedAdapterINS1F_15DefaultEpilogueISK_SL_SL_NS1E_6thread17LinearCombinationISK_Li1EffLNS1J_9ScaleType4KindE0ELNS_15FloatRoundStyleE2ESK_EENS1_15EpilogueDefaultEEEEEvvEEEEvNT_6ParamsE --------------------------
	.section	.nv.info._ZN7cutlass13device_kernelINS_4gemm6kernel13GemmUniversalIN4cute5tupleIJiiiiEEENS1_10collective13CollectiveMmaINS1_37MainloopSm90TmaGmmaWarpSpecializedFP8ILi6ENS5_IJNS4_1CILi2EEENSA_ILi1EEESC_EEENS1_35KernelTmaWarpSpecializedCooperativeEEENS5_IJNSA_ILi256EEENSA_ILi8EEENSA_ILi128EEEEEENS_12float_e4m3_tENS5_IJlSC_lEEESK_SL_NS4_8TiledMMAINS4_8MMA_AtomIJNS4_4SM904GMMA29MMA_64x8x32_F32E4M3E4M3_SS_TNILNSP_7ScaleInE1ELSR_1EEEEEENS4_6LayoutISD_NS5_IJSC_NSA_ILi0EEESV_EEEEENS5_IJNS4_10UnderscoreESY_SY_EEEEENS4_13SM90_TMA_LOADENS4_14ComposedLayoutINS4_7SwizzleILi3ELi4ELi3EEENS4_18smem_ptr_flag_bitsILi8EEENSU_INS5_IJSH_SI_EEENS5_IJSI_SC_EEEEEEEvNS4_8identityENS4_23SM90_TMA_LOAD_MULTICASTES1A_vS1B_EENS_8epilogue10collective6detail29Sm90TmaWarpSpecializedAdapterINS1F_15DefaultEpilogueISK_SL_SL_NS1E_6thread17LinearCombinationISK_Li1EffLNS1J_9ScaleType4KindE0ELNS_15FloatRoundStyleE2ESK_EENS1_15EpilogueDefaultEEEEEvvEEEEvNT_6ParamsE,"",@"SHT_CUDA_INFO"
	.sectionflags	@""
	.align	4


	//----- nvinfo : EIATTR_CUDA_API_VERSION
	.align		4
        /*0000*/ 	.byte	0x04, 0x37
        /*0002*/ 	.short	(.L_18 - .L_17)
.L_17:
        /*0004*/ 	.word	0x00000082


	//----- nvinfo : EIATTR_KPARAM_INFO
	.align		4
.L_18:
        /*0008*/ 	.byte	0x04, 0x17
        /*000a*/ 	.short	(.L_20 - .L_19)
.L_19:
        /*000c*/ 	.word	0x00000000
        /*0010*/ 	.short	0x0000
        /*0012*/ 	.short	0x0070
        /*0014*/ 	.byte	0x00, 0xf0, 0x01, 0x10


	//----- nvinfo : EIATTR_SPARSE_MMA_MASK
	.align		4
.L_20:
        /*0018*/ 	.byte	0x03, 0x50
        /*001a*/ 	.short	0x0000


	//----- nvinfo : EIATTR_MAXREG_COUNT
	.align		4
        /*001c*/ 	.byte	0x03, 0x1b
        /*001e*/ 	.short	0x00a8


	//----- nvinfo : EIATTR_NUM_BARRIERS
	.align		4
        /*0020*/ 	.byte	0x02, 0x4c
        /*0022*/ 	.byte	0x01
	.zero		1


	//----- nvinfo : EIATTR_MERCURY_ISA_VERSION
	.align		4
        /*0024*/ 	.byte	0x03, 0x5f
        /*0026*/ 	.short	0x0101


	//----- nvinfo : EIATTR_INT_WARP_WIDE_INSTR_OFFSETS
	.align		4
        /*0028*/ 	.byte	0x04, 0x31
        /*002a*/ 	.short	(.L_22 - .L_21)


	//   ....[0]....
.L_21:
        /*002c*/ 	.word	0x000004e0


	//   ....[1]....
        /*0030*/ 	.word	0x00000500


	//   ....[2]....
        /*0034*/ 	.word	0x000006b0


	//   ....[3]....
        /*0038*/ 	.word	0x00002360


	//----- nvinfo : EIATTR_COOP_GROUP_MASK_REGIDS
	.align		4
.L_22:
        /*003c*/ 	.byte	0x04, 0x29
        /*003e*/ 	.short	(.L_24 - .L_23)


	//   ....[0]....
.L_23:
        /*0040*/ 	.word	0xffffffff


	//   ....[1]....
        /*0044*/ 	.word	0xffffffff


	//   ....[2]....
        /*0048*/ 	.word	0xffffffff


	//   ....[3]....
        /*004c*/ 	.word	0xffffffff


	//   ....[4]....
        /*0050*/ 	.word	0xffffffff


	//   ....[5]....
        /*0054*/ 	.word	0xffffffff


	//----- nvinfo : EIATTR_COOP_GROUP_INSTR_OFFSETS
	.align		4
.L_24:
        /*0058*/ 	.byte	0x04, 0x28
        /*005a*/ 	.short	(.L_26 - .L_25)


	//   ....[0]....
.L_25:
        /*005c*/ 	.word	0x00000060


	//   ....[1]....
        /*0060*/ 	.word	0x00000070


	//   ....[2]....
        /*0064*/ 	.word	0x00000130


	//   ....[3]....
        /*0068*/ 	.word	0x00000310


	//   ....[4]....
        /*006c*/ 	.word	0x00000840


	//   ....[5]....
        /*0070*/ 	.word	0x00001480


	//----- nvinfo : EIATTR_REG_RECONFIG
	.align		4
.L_26:
        /*0074*/ 	.byte	0x01, 0x54
	.zero		2


	//----- nvinfo : EIATTR_MBARRIER_INSTR_OFFSETS
	.align		4
        /*0078*/ 	.byte	0x04, 0x39
        /*007a*/ 	.short	(.L_28 - .L_27)


	//   ....[0]....
.L_27:
        /*007c*/ 	.word	0x00000230
        /*0080*/ 	.word	0x000000ff
        /*0084*/ 	.word	0x00000000
        /*0088*/ 	.short	0x0100
        /*008a*/ 	.byte	0x08
	.zero		1


	//   ....[1]....
        /*008c*/ 	.word	0x00000240
        /*0090*/ 	.word	0x000000ff
        /*0094*/ 	.word	0x00000030
        /*0098*/ 	.short	0x0100
        /*009a*/ 	.byte	0x08
	.zero		1


	//   ....[2]....
        /*009c*/ 	.word	0x00000250
        /*00a0*/ 	.word	0x000000ff
        /*00a4*/ 	.word	0x00000008
        /*00a8*/ 	.short	0x0100
        /*00aa*/ 	.byte	0x08
	.zero		1


	//   ....[3]....
        /*00ac*/ 	.word	0x00000260
        /*00b0*/ 	.word	0x000000ff
        /*00b4*/ 	.word	0x00000038
        /*00b8*/ 	.short	0x0100
        /*00ba*/ 	.byte	0x08
	.zero		1


	//   ....[4]....
        /*00bc*/ 	.word	0x00000270
        /*00c0*/ 	.word	0x000000ff
        /*00c4*/ 	.word	0x00000010
        /*00c8*/ 	.short	0x0100
        /*00ca*/ 	.byte	0x08
	.zero		1


	//   ....[5]....
        /*00cc*/ 	.word	0x00000280
        /*00d0*/ 	.word	0x000000ff
        /*00d4*/ 	.word	0x00000040
        /*00d8*/ 	.short	0x0100
        /*00da*/ 	.byte	0x08
	.zero		1


	//   ....[6]....
        /*00dc*/ 	.word	0x00000290
        /*00e0*/ 	.word	0x000000ff
        /*00e4*/ 	.word	0x00000018
        /*00e8*/ 	.short	0x0100
        /*00ea*/ 	.byte	0x08
	.zero		1


	//   ....[7]....
        /*00ec*/ 	.word	0x000002a0
        /*00f0*/ 	.word	0x000000ff
        /*00f4*/ 	.word	0x00000048
        /*00f8*/ 	.short	0x0100
        /*00fa*/ 	.byte	0x08
	.zero		1


	//   ....[8]....
        /*00fc*/ 	.word	0x000002b0
        /*0100*/ 	.word	0x000000ff
        /*0104*/ 	.word	0x00000020
        /*0108*/ 	.short	0x0100
        /*010a*/ 	.byte	0x08
	.zero		1


	//   ....[9]....
        /*010c*/ 	.word	0x000002c0
        /*0110*/ 	.word	0x000000ff
        /*0114*/ 	.word	0x00000050
        /*0118*/ 	.short	0x0100
        /*011a*/ 	.byte	0x08
	.zero		1


	//   ....[10]....
        /*011c*/ 	.word	0x000002d0
        /*0120*/ 	.word	0x000000ff
        /*0124*/ 	.word	0x00000028
        /*0128*/ 	.short	0x0100
        /*012a*/ 	.byte	0x08
	.zero		1


	//   ....[11]....
        /*012c*/ 	.word	0x000002e0
        /*0130*/ 	.word	0x000000ff
        /*0134*/ 	.word	0x00000058
        /*0138*/ 	.short	0x0100
        /*013a*/ 	.byte	0x08
	.zero		1


	//   ....[12]....
        /*013c*/ 	.word	0x00000750
        /*0140*/ 	.word	0x000000ff
        /*0144*/ 	.word	0x00000070
        /*0148*/ 	.short	0x0100
        /*014a*/ 	.byte	0x06
	.zero		1


	//   ....[13]....
        /*014c*/ 	.word	0x000007e0
        /*0150*/ 	.word	0x000000ff
        /*0154*/ 	.word	0x00000078
        /*0158*/ 	.short	0x0100
        /*015a*/ 	.byte	0x06
	.zero		1


	//   ....[14]....
        /*015c*/ 	.word	0x000016c0
        /*0160*/ 	.word	0x000000ff
        /*0164*/ 	.word	0x00000000
        /*0168*/ 	.short	0x010a
        /*016a*/ 	.byte	0x06
	.zero		1


	//   ....[15]....
        /*016c*/ 	.word	0x00001700
        /*0170*/ 	.word	0x000000ff
        /*0174*/ 	.word	0x00000000
        /*0178*/ 	.short	0x010a
        /*017a*/ 	.byte	0x06
	.zero		1


	//   ....[16]....
        /*017c*/ 	.word	0x00001c70
        /*0180*/ 	.word	0x000000ff
        /*0184*/ 	.word	0x00000000
        /*0188*/ 	.short	0x010a
        /*018a*/ 	.byte	0x0f
	.zero		1


	//   ....[17]....
        /*018c*/ 	.word	0x00001cb0
        /*0190*/ 	.word	0x000000ff
        /*0194*/ 	.word	0x00000000
        /*0198*/ 	.short	0x010a
        /*019a*/ 	.byte	0x0f
	.zero		1


	//   ....[18]....
        /*019c*/ 	.word	0x00002110
        /*01a0*/ 	.word	0x0000001f
        /*01a4*/ 	.word	0x00000000
        /*01a8*/ 	.short	0x0101
        /*01aa*/ 	.byte	0x3f
	.zero		1


	//   ....[19]....
        /*01ac*/ 	.word	0x00002400
        /*01b0*/ 	.word	0x0000000d
        /*01b4*/ 	.word	0x00000000
        /*01b8*/ 	.short	0x0101
        /*01ba*/ 	.byte	0x3f
	.zero		1


	//   ....[20]....
        /*01bc*/ 	.word	0x000040e0
        /*01c0*/ 	.word	0x00000015
        /*01c4*/ 	.word	0x00000030
        /*01c8*/ 	.short	0x010a
        /*01ca*/ 	.byte	0x3f
	.zero		1


	//   ....[21]....
        /*01cc*/ 	.word	0x00004450
        /*01d0*/ 	.word	0x00000005
        /*01d4*/ 	.word	0x00000078
        /*01d8*/ 	.short	0x0101
        /*01da*/ 	.byte	0x3f
	.zero		1


	//   ....[22]....
        /*01dc*/ 	.word	0x00004bb0
        /*01e0*/ 	.word	0x00000007
        /*01e4*/ 	.word	0x00000000
        /*01e8*/ 	.short	0x010a
        /*01ea*/ 	.byte	0x3f
	.zero		1


	//   ....[23]....
        /*01ec*/ 	.word	0x00004c30
        /*01f0*/ 	.word	0x00000008
        /*01f4*/ 	.word	0x00000000
        /*01f8*/ 	.short	0x010a
        /*01fa*/ 	.byte	0x3f
	.zero		1


	//   ....[24]....
        /*01fc*/ 	.word	0x00004cc0
        /*0200*/ 	.word	0x00000009
        /*0204*/ 	.word	0x00000000
        /*0208*/ 	.short	0x010a
        /*020a*/ 	.byte	0x3f
	.zero		1


	//   ....[25]....
        /*020c*/ 	.word	0x00004d50
        /*0210*/ 	.word	0x00000008
        /*0214*/ 	.word	0x00000000
        /*0218*/ 	.short	0x010a
        /*021a*/ 	.byte	0x3f
	.zero		1


	//   ....[26]....
        /*021c*/ 	.word	0x00004de0
        /*0220*/ 	.word	0x0000000b
        /*0224*/ 	.word	0x00000000
        /*0228*/ 	.short	0x010a
        /*022a*/ 	.byte	0x3f
	.zero		1


	//   ....[27]....
        /*022c*/ 	.word	0x00004e70
        /*0230*/ 	.word	0x00000003
        /*0234*/ 	.word	0x00000000
        /*0238*/ 	.short	0x010a
        /*023a*/ 	.byte	0x3f
	.zero		1


	//   ....[28]....
        /*023c*/ 	.word	0x00004ee0
        /*0240*/ 	.word	0x0000000d
        /*0244*/ 	.word	0x00000000
        /*0248*/ 	.short	0x010a
        /*024a*/ 	.byte	0x3f
	.zero		1


	//   ....[29]....
        /*024c*/ 	.word	0x00004f40
        /*0250*/ 	.word	0x0000001f
        /*0254*/ 	.word	0x00000000
        /*0258*/ 	.short	0x010a
        /*025a*/ 	.byte	0x3f
	.zero		1


	//   ....[30]....
        /*025c*/ 	.word	0x00005010
        /*0260*/ 	.word	0x00000015
        /*0264*/ 	.word	0x00000030
        /*0268*/ 	.short	0x010a
        /*026a*/ 	.byte	0x3f
	.zero		1


	//   ....[31]....
        /*026c*/ 	.word	0x000050e0
        /*0270*/ 	.word	0x00000007
        /*0274*/ 	.word	0x00000000
        /*0278*/ 	.short	0x010a
        /*027a*/ 	.byte	0x3f
	.zero		1


	//   ....[32]....
        /*027c*/ 	.word	0x00005130
        /*0280*/ 	.word	0x00000008
        /*0284*/ 	.word	0x00000000
        /*0288*/ 	.short	0x010a
        /*028a*/ 	.byte	0x3f
	.zero		1


	//   ....[33]....
        /*028c*/ 	.word	0x00005180
        /*0290*/ 	.word	0x00000009
        /*0294*/ 	.word	0x00000000
        /*0298*/ 	.short	0x010a
        /*029a*/ 	.byte	0x3f
	.zero		1


	//   ....[34]....
        /*029c*/ 	.word	0x000051d0
        /*02a0*/ 	.word	0x00000008
        /*02a4*/ 	.word	0x00000000
        /*02a8*/ 	.short	0x010a
        /*02aa*/ 	.byte	0x3f
	.zero		1


	//   ....[35]....
        /*02ac*/ 	.word	0x00005220
        /*02b0*/ 	.word	0x0000000b
        /*02b4*/ 	.word	0x00000000
        /*02b8*/ 	.short	0x010a
        /*02ba*/ 	.byte	0x3f
	.zero		1


	//----- nvinfo : EIATTR_NUM_MBARRIERS
	.align		4
.L_28:
        /*02bc*/ 	.byte	0x03, 0x38
        /*02be*/ 	.short	0x000e


	//----- nvinfo : EIATTR_EXIT_INSTR_OFFSETS
	.align		4
        /*02c0*/ 	.byte	0x04, 0x1c
        /*02c2*/ 	.short	(.L_30 - .L_29)


	//   ....[0]....
.L_29:
        /*02c4*/ 	.word	0x00000a10


	//   ....[1]....
        /*02c8*/ 	.word	0x000011f0


	//   ....[2]....
        /*02cc*/ 	.word	0x00003870


	//   ....[3]....
        /*02d0*/ 	.word	0x00003dc0


	//   ....[4]....
        /*02d4*/ 	.word	0x00004ec0


	//----- nvinfo : EIATTR_MAX_THREADS
	.align		4
.L_30:
        /*02d8*/ 	.byte	0x04, 0x05
        /*02da*/ 	.short	(.L_32 - .L_31)
.L_31:
        /*02dc*/ 	.word	0x00000180
        /*02e0*/ 	.word	0x00000001
        /*02e4*/ 	.word	0x00000001


	//----- nvinfo : EIATTR_CRS_STACK_SIZE
	.align		4
.L_32:
        /*02e8*/ 	.byte	0x04, 0x1e
        /*02ea*/ 	.short	(.L_34 - .L_33)
.L_33:
        /*02ec*/ 	.word	0x00000000


	//----- nvinfo : EIATTR_CBANK_PARAM_SIZE
	.align		4
.L_34:
        /*02f0*/ 	.byte	0x03, 0x19
        /*02f2*/ 	.short	0x0470


	//----- nvinfo : EIATTR_PARAM_CBANK
	.align		4
        /*02f4*/ 	.byte	0x04, 0x0a
        /*02f6*/ 	.short	(.L_36 - .L_35)
	.align		4
.L_35:
        /*02f8*/ 	.word	index@(.nv.constant0._ZN7cutlass13device_kernelINS_4gemm6kernel13GemmUniversalIN4cute5tupleIJiiiiEEENS1_10collective13CollectiveMmaINS1_37MainloopSm90TmaGmmaWarpSpecializedFP8ILi6ENS5_IJNS4_1CILi2EEENSA_ILi1EEESC_EEENS1_35KernelTmaWarpSpecializedCooperativeEEENS5_IJNSA_ILi256EEENSA_ILi8EEENSA_ILi128EEEEEENS_12float_e4m3_tENS5_IJlSC_lEEESK_SL_NS4_8TiledMMAINS4_8MMA_AtomIJNS4_4SM904GMMA29MMA_64x8x32_F32E4M3E4M3_SS_TNILNSP_7ScaleInE1ELSR_1EEEEEENS4_6LayoutISD_NS5_IJSC_NSA_ILi0EEESV_EEEEENS5_IJNS4_10UnderscoreESY_SY_EEEEENS4_13SM90_TMA_LOADENS4_14ComposedLayoutINS4_7SwizzleILi3ELi4ELi3EEENS4_18smem_ptr_flag_bitsILi8EEENSU_INS5_IJSH_SI_EEENS5_IJSI_SC_EEEEEEEvNS4_8identityENS4_23SM90_TMA_LOAD_MULTICASTES1A_vS1B_EENS_8epilogue10collective6detail29Sm90TmaWarpSpecializedAdapterINS1F_15DefaultEpilogueISK_SL_SL_NS1E_6thread17LinearCombinationISK_Li1EffLNS1J_9ScaleType4KindE0ELNS_15FloatRoundStyleE2ESK_EENS1_15EpilogueDefaultEEEEEvvEEEEvNT_6ParamsE)
        /*02fc*/ 	.short	0x0210
        /*02fe*/ 	.short	0x0470


	//----- nvinfo : EIATTR_SW_WAR
	.align		4
.L_36:
        /*0300*/ 	.byte	0x04, 0x36
        /*0302*/ 	.short	(.L_38 - .L_37)
.L_37:
        /*0304*/ 	.word	0x00000008
.L_38:


//--------------------- .nv.callgraph             --------------------------
	.section	.nv.callgraph,"",@"SHT_CUDA_CALLGRAPH"
	.align	4
	.sectionentsize	8
	.align		4
        /*0000*/ 	.word	0x00000000
	.align		4
        /*0004*/ 	.word	0xffffffff
	.align		4
        /*0008*/ 	.word	0x00000000
	.align		4
        /*000c*/ 	.word	0xfffffffe
	.align		4
        /*0010*/ 	.word	0x00000000
	.align		4
        /*0014*/ 	.word	0xfffffffd
	.align		4
        /*0018*/ 	.word	0x00000000
	.align		4
        /*001c*/ 	.word	0xfffffffc


//--------------------- .nv.constant4             --------------------------
	.section	.nv.constant4,"a",@progbits
	.align	8
	.align		8
.nv.constant4:
        /*0000*/ 	.dword	_ZN40_INTERNAL_d28db419_4_k_cu_a886988c_125864cuda3std3__45__cpo5beginE
	.align		8
        /*0008*/ 	.dword	_ZN40_INTERNAL_d28db419_4_k_cu_a886988c_125864cuda3std3__45__cpo3endE
	.align		8
        /*0010*/ 	.dword	_ZN40_INTERNAL_d28db419_4_k_cu_a886988c_125864cuda3std3__45__cpo6cbeginE
	.align		8
        /*0018*/ 	.dword	_ZN40_INTERNAL_d28db419_4_k_cu_a886988c_125864cuda3std3__45__cpo4cendE
	.align		8
        /*0020*/ 	.dword	_ZN40_INTERNAL_d28db419_4_k_cu_a886988c_125864cuda3std3__442_GLOBAL__N__d28db419_4_k_cu_a886988c_125866ignoreE
	.align		8
        /*0028*/ 	.dword	_ZN40_INTERNAL_d28db419_4_k_cu_a886988c_125864cuda3std3__419piecewise_constructE
	.align		8
        /*0030*/ 	.dword	_ZN40_INTERNAL_d28db419_4_k_cu_a886988c_125864cuda3std3__48in_placeE
	.align		8
        /*0038*/ 	.dword	_ZN40_INTERNAL_d28db419_4_k_cu_a886988c_125864cuda3std6ranges3__45__cpo4swapE
	.align		8
        /*0040*/ 	.dword	_ZN40_INTERNAL_d28db419_4_k_cu_a886988c_125864cuda3std6ranges3__45__cpo9iter_moveE
	.align		8
        /*0048*/ 	.dword	_ZN40_INTERNAL_d28db419_4_k_cu_a886988c_125864cute7productE
	.align		8
        /*0050*/ 	.dword	_ZN40_INTERNAL_d28db419_4_k_cu_a886988c_125864cute1_E


//--------------------- .text._ZN7cutlass13device_kernelINS_4gemm6kernel13GemmUniversalIN4cute5tupleIJiiiiEEENS1_10collective13CollectiveMmaINS1_37MainloopSm90TmaGmmaWarpSpecializedFP8ILi6ENS5_IJNS4_1CILi2EEENSA_ILi1EEESC_EEENS1_35KernelTmaWarpSpecializedCooperativeEEENS5_IJNSA_ILi256EEENSA_ILi8EEENSA_ILi128EEEEEENS_12float_e4m3_tENS5_IJlSC_lEEESK_SL_NS4_8TiledMMAINS4_8MMA_AtomIJNS4_4SM904GMMA29MMA_64x8x32_F32E4M3E4M3_SS_TNILNSP_7ScaleInE1ELSR_1EEEEEENS4_6LayoutISD_NS5_IJSC_NSA_ILi0EEESV_EEEEENS5_IJNS4_10UnderscoreESY_SY_EEEEENS4_13SM90_TMA_LOADENS4_14ComposedLayoutINS4_7SwizzleILi3ELi4ELi3EEENS4_18smem_ptr_flag_bitsILi8EEENSU_INS5_IJSH_SI_EEENS5_IJSI_SC_EEEEEEEvNS4_8identityENS4_23SM90_TMA_LOAD_MULTICASTES1A_vS1B_EENS_8epilogue10collective6detail29Sm90TmaWarpSpecializedAdapterINS1F_15DefaultEpilogueISK_SL_SL_NS1E_6thread17LinearCombinationISK_Li1EffLNS1J_9ScaleType4KindE0ELNS_15FloatRoundStyleE2ESK_EENS1_15EpilogueDefaultEEEEEvvEEEEvNT_6ParamsE --------------------------
	.section	.text._ZN7cutlass13device_kernelINS_4gemm6kernel13GemmUniversalIN4cute5tupleIJiiiiEEENS1_10collective13CollectiveMmaINS1_37MainloopSm90TmaGmmaWarpSpecializedFP8ILi6ENS5_IJNS4_1CILi2EEENSA_ILi1EEESC_EEENS1_35KernelTmaWarpSpecializedCooperativeEEENS5_IJNSA_ILi256EEENSA_ILi8EEENSA_ILi128EEEEEENS_12float_e4m3_tENS5_IJlSC_lEEESK_SL_NS4_8TiledMMAINS4_8MMA_AtomIJNS4_4SM904GMMA29MMA_64x8x32_F32E4M3E4M3_SS_TNILNSP_7ScaleInE1ELSR_1EEEEEENS4_6LayoutISD_NS5_IJSC_NSA_ILi0EEESV_EEEEENS5_IJNS4_10UnderscoreESY_SY_EEEEENS4_13SM90_TMA_LOADENS4_14ComposedLayoutINS4_7SwizzleILi3ELi4ELi3EEENS4_18smem_ptr_flag_bitsILi8EEENSU_INS5_IJSH_SI_EEENS5_IJSI_SC_EEEEEEEvNS4_8identityENS4_23SM90_TMA_LOAD_MULTICASTES1A_vS1B_EENS_8epilogue10collective6detail29Sm90TmaWarpSpecializedAdapterINS1F_15DefaultEpilogueISK_SL_SL_NS1E_6thread17LinearCombinationISK_Li1EffLNS1J_9ScaleType4KindE0ELNS_15FloatRoundStyleE2ESK_EENS1_15EpilogueDefaultEEEEEvvEEEEvNT_6ParamsE,"ax",@progbits
	.align	128
.text._ZN7cutlass13device_kernelINS_4gemm6kernel13GemmUniversalIN4cute5tupleIJiiiiEEENS1_10collective13CollectiveMmaINS1_37MainloopSm90TmaGmmaWarpSpecializedFP8ILi6ENS5_IJNS4_1CILi2EEENSA_ILi1EEESC_EEENS1_35KernelTmaWarpSpecializedCooperativeEEENS5_IJNSA_ILi256EEENSA_ILi8EEENSA_ILi128EEEEEENS_12float_e4m3_tENS5_IJlSC_lEEESK_SL_NS4_8TiledMMAINS4_8MMA_AtomIJNS4_4SM904GMMA29MMA_64x8x32_F32E4M3E4M3_SS_TNILNSP_7ScaleInE1ELSR_1EEEEEENS4_6LayoutISD_NS5_IJSC_NSA_ILi0EEESV_EEEEENS5_IJNS4_10UnderscoreESY_SY_EEEEENS4_13SM90_TMA_LOADENS4_14ComposedLayoutINS4_7SwizzleILi3ELi4ELi3EEENS4_18smem_ptr_flag_bitsILi8EEENSU_INS5_IJSH_SI_EEENS5_IJSI_SC_EEEEEEEvNS4_8identityENS4_23SM90_TMA_LOAD_MULTICASTES1A_vS1B_EENS_8epilogue10collective6detail29Sm90TmaWarpSpecializedAdapterINS1F_15DefaultEpilogueISK_SL_SL_NS1E_6thread17LinearCombinationISK_Li1EffLNS1J_9ScaleType4KindE0ELNS_15FloatRoundStyleE2ESK_EENS1_15EpilogueDefaultEEEEEvvEEEEvNT_6ParamsE:
        .type           _ZN7cutlass13device_kernelINS_4gemm6kernel13GemmUniversalIN4cute5tupleIJiiiiEEENS1_10collective13CollectiveMmaINS1_37MainloopSm90TmaGmmaWarpSpecializedFP8ILi6ENS5_IJNS4_1CILi2EEENSA_ILi1EEESC_EEENS1_35KernelTmaWarpSpecializedCooperativeEEENS5_IJNSA_ILi256EEENSA_ILi8EEENSA_ILi128EEEEEENS_12float_e4m3_tENS5_IJlSC_lEEESK_SL_NS4_8TiledMMAINS4_8MMA_AtomIJNS4_4SM904GMMA29MMA_64x8x32_F32E4M3E4M3_SS_TNILNSP_7ScaleInE1ELSR_1EEEEEENS4_6LayoutISD_NS5_IJSC_NSA_ILi0EEESV_EEEEENS5_IJNS4_10UnderscoreESY_SY_EEEEENS4_13SM90_TMA_LOADENS4_14ComposedLayoutINS4_7SwizzleILi3ELi4ELi3EEENS4_18smem_ptr_flag_bitsILi8EEENSU_INS5_IJSH_SI_EEENS5_IJSI_SC_EEEEEEEvNS4_8identityENS4_23SM90_TMA_LOAD_MULTICASTES1A_vS1B_EENS_8epilogue10collective6detail29Sm90TmaWarpSpecializedAdapterINS1F_15DefaultEpilogueISK_SL_SL_NS1E_6thread17LinearCombinationISK_Li1EffLNS1J_9ScaleType4KindE0ELNS_15FloatRoundStyleE2ESK_EENS1_15EpilogueDefaultEEEEEvvEEEEvNT_6ParamsE,@function
        .size           _ZN7cutlass13device_kernelINS_4gemm6kernel13GemmUniversalIN4cute5tupleIJiiiiEEENS1_10collective13CollectiveMmaINS1_37MainloopSm90TmaGmmaWarpSpecializedFP8ILi6ENS5_IJNS4_1CILi2EEENSA_ILi1EEESC_EEENS1_35KernelTmaWarpSpecializedCooperativeEEENS5_IJNSA_ILi256EEENSA_ILi8EEENSA_ILi128EEEEEENS_12float_e4m3_tENS5_IJlSC_lEEESK_SL_NS4_8TiledMMAINS4_8MMA_AtomIJNS4_4SM904GMMA29MMA_64x8x32_F32E4M3E4M3_SS_TNILNSP_7ScaleInE1ELSR_1EEEEEENS4_6LayoutISD_NS5_IJSC_NSA_ILi0EEESV_EEEEENS5_IJNS4_10UnderscoreESY_SY_EEEEENS4_13SM90_TMA_LOADENS4_14ComposedLayoutINS4_7SwizzleILi3ELi4ELi3EEENS4_18smem_ptr_flag_bitsILi8EEENSU_INS5_IJSH_SI_EEENS5_IJSI_SC_EEEEEEEvNS4_8identityENS4_23SM90_TMA_LOAD_MULTICASTES1A_vS1B_EENS_8epilogue10collective6detail29Sm90TmaWarpSpecializedAdapterINS1F_15DefaultEpilogueISK_SL_SL_NS1E_6thread17LinearCombinationISK_Li1EffLNS1J_9ScaleType4KindE0ELNS_15FloatRoundStyleE2ESK_EENS1_15EpilogueDefaultEEEEEvvEEEEvNT_6ParamsE,(.L_x_96 - _ZN7cutlass13device_kernelINS_4gemm6kernel13GemmUniversalIN4cute5tupleIJiiiiEEENS1_10collective13CollectiveMmaINS1_37MainloopSm90TmaGmmaWarpSpecializedFP8ILi6ENS5_IJNS4_1CILi2EEENSA_ILi1EEESC_EEENS1_35KernelTmaWarpSpecializedCooperativeEEENS5_IJNSA_ILi256EEENSA_ILi8EEENSA_ILi128EEEEEENS_12float_e4m3_tENS5_IJlSC_lEEESK_SL_NS4_8TiledMMAINS4_8MMA_AtomIJNS4_4SM904GMMA29MMA_64x8x32_F32E4M3E4M3_SS_TNILNSP_7ScaleInE1ELSR_1EEEEEENS4_6LayoutISD_NS5_IJSC_NSA_ILi0EEESV_EEEEENS5_IJNS4_10UnderscoreESY_SY_EEEEENS4_13SM90_TMA_LOADENS4_14ComposedLayoutINS4_7SwizzleILi3ELi4ELi3EEENS4_18smem_ptr_flag_bitsILi8EEENSU_INS5_IJSH_SI_EEENS5_IJSI_SC_EEEEEEEvNS4_8identityENS4_23SM90_TMA_LOAD_MULTICASTES1A_vS1B_EENS_8epilogue10collective6detail29Sm90TmaWarpSpecializedAdapterINS1F_15DefaultEpilogueISK_SL_SL_NS1E_6thread17LinearCombinationISK_Li1EffLNS1J_9ScaleType4KindE0ELNS_15FloatRoundStyleE2ESK_EENS1_15EpilogueDefaultEEEEEvvEEEEvNT_6ParamsE)
        .other          _ZN7cutlass13device_kernelINS_4gemm6kernel13GemmUniversalIN4cute5tupleIJiiiiEEENS1_10collective13CollectiveMmaINS1_37MainloopSm90TmaGmmaWarpSpecializedFP8ILi6ENS5_IJNS4_1CILi2EEENSA_ILi1EEESC_EEENS1_35KernelTmaWarpSpecializedCooperativeEEENS5_IJNSA_ILi256EEENSA_ILi8EEENSA_ILi128EEEEEENS_12float_e4m3_tENS5_IJlSC_lEEESK_SL_NS4_8TiledMMAINS4_8MMA_AtomIJNS4_4SM904GMMA29MMA_64x8x32_F32E4M3E4M3_SS_TNILNSP_7ScaleInE1ELSR_1EEEEEENS4_6LayoutISD_NS5_IJSC_NSA_ILi0EEESV_EEEEENS5_IJNS4_10UnderscoreESY_SY_EEEEENS4_13SM90_TMA_LOADENS4_14ComposedLayoutINS4_7SwizzleILi3ELi4ELi3EEENS4_18smem_ptr_flag_bitsILi8EEENSU_INS5_IJSH_SI_EEENS5_IJSI_SC_EEEEEEEvNS4_8identityENS4_23SM90_TMA_LOAD_MULTICASTES1A_vS1B_EENS_8epilogue10collective6detail29Sm90TmaWarpSpecializedAdapterINS1F_15DefaultEpilogueISK_SL_SL_NS1E_6thread17LinearCombinationISK_Li1EffLNS1J_9ScaleType4KindE0ELNS_15FloatRoundStyleE2ESK_EENS1_15EpilogueDefaultEEEEEvvEEEEvNT_6ParamsE,@"STO_CUDA_ENTRY STV_DEFAULT"
_ZN7cutlass13device_kernelINS_4gemm6kernel13GemmUniversalIN4cute5tupleIJiiiiEEENS1_10collective13CollectiveMmaINS1_37MainloopSm90TmaGmmaWarpSpecializedFP8ILi6ENS5_IJNS4_1CILi2EEENSA_ILi1EEESC_EEENS1_35KernelTmaWarpSpecializedCooperativeEEENS5_IJNSA_ILi256EEENSA_ILi8EEENSA_ILi128EEEEEENS_12float_e4m3_tENS5_IJlSC_lEEESK_SL_NS4_8TiledMMAINS4_8MMA_AtomIJNS4_4SM904GMMA29MMA_64x8x32_F32E4M3E4M3_SS_TNILNSP_7ScaleInE1ELSR_1EEEEEENS4_6LayoutISD_NS5_IJSC_NSA_ILi0EEESV_EEEEENS5_IJNS4_10UnderscoreESY_SY_EEEEENS4_13SM90_TMA_LOADENS4_14ComposedLayoutINS4_7SwizzleILi3ELi4ELi3EEENS4_18smem_ptr_flag_bitsILi8EEENSU_INS5_IJSH_SI_EEENS5_IJSI_SC_EEEEEEEvNS4_8identityENS4_23SM90_TMA_LOAD_MULTICASTES1A_vS1B_EENS_8epilogue10collective6detail29Sm90TmaWarpSpecializedAdapterINS1F_15DefaultEpilogueISK_SL_SL_NS1E_6thread17LinearCombinationISK_Li1EffLNS1J_9ScaleType4KindE0ELNS_15FloatRoundStyleE2ESK_EENS1_15EpilogueDefaultEEEEEvvEEEEvNT_6ParamsE:
[----:B------:R-:W-:Y:S01]  /*0000*/  LDC R1, c[0x0][0x28] ;  /* 0x00000a00ff017b82 */ /* 0x000fe20000000800 */
[----:B------:R-:W0:Y:S01]  /*0010*/  S2R R11, SR_TID.X ;  /* 0x00000000000b7919 */ /* 0x000e220000002100 */
[----:B------:R-:W-:Y:S01]  /*0020*/  ELECT P0, URZ, PT ;  /* 0x00000000003f782f */ /* 0x000fe20003800000 */
[----:B------:R-:W-:Y:S01]  /*0030*/  BSSY B0, `(.L_x_0) ;  /* 0x000000f000007945 */ /* 0x000fe20003800000 */
[--C-:B0-----:R-:W-:Y:S02]  /*0040*/  SHF.R.U32.HI R0, RZ, 0x5, R11.reuse ;  /* 0x00000005ff007819 */ /* 0x101fe4000001160b */
[----:B------:R-:W-:-:S03]  /*0050*/  SHF.R.U32.HI R12, RZ, 0x7, R11 ;  /* 0x00000007ff0c7819 */ /* 0x000fc6000001160b */
[----:B------:R-:W0:Y:S04]  /*0060*/  SHFL.IDX PT, R3, R0, RZ, 0x1f ;  /* 0x00001fff00037589 */ /* 0x000e2800000e0000 */
[----:B------:R1:W2:Y:S01]  /*0070*/  SHFL.IDX PT, R5, R12, RZ, 0x1f ;  /* 0x00001fff0c057589 */ /* 0x0002a200000e0000 */
[----:B0-----:R-:W-:-:S13]  /*0080*/  ISETP.NE.OR P0, PT, R3, RZ, !P0 ;  /* 0x000000ff0300720c */ /* 0x001fda0004705670 */
[----:B-12---:R-:W-:Y:S05]  /*0090*/  @P0 BRA `(.L_x_1) ;  /* 0x0000000000200947 */ /* 0x006fea0003800000 */
[----:B------:R-:W-:Y:S02]  /*00a0*/  ULDC.64 UR4, c[0x0][0x198] ;  /* 0x0000660000047ab9 */ /* 0x000fe40000000a00 */
[----:B------:R-:W-:Y:S02]  /*00b0*/  UIADD3 UR6, UP0, UR4, 0xf0, URZ ;  /* 0x000000f004067890 */ /* 0x000fe4000ff1e03f */
[----:B------:R-:W-:Y:S02]  /*00c0*/  UIADD3 UR4, UP1, UR4, 0x1f0, URZ ;  /* 0x000001f004047890 */ /* 0x000fe4000ff3e03f */
[----:B------:R-:W-:Y:S02]  /*00d0*/  UIADD3.X UR7, URZ, UR5, URZ, UP0, !UPT ;  /* 0x000000053f077290 */ /* 0x000fe400087fe43f */
[----:B------:R-:W-:-:S07]  /*00e0*/  UIADD3.X UR5, URZ, UR5, URZ, UP1, !UPT ;  /* 0x000000053f057290 */ /* 0x000fce0008ffe43f */
[----:B------:R0:W-:Y:S02]  /*00f0*/  UTMACCTL.PF [UR6] ;  /* 0x00000000060079b9 */ /* 0x0001e40008040000 */
[----:B------:R0:W-:Y:S02]  /*0100*/  UTMACCTL.PF [UR4] ;  /* 0x00000000040079b9 */ /* 0x0001e40008040000 */
[----:B0-----:R-:W-:Y:S01]  /*0110*/  NOP ;  /* 0x0000000000007918 */ /* 0x001fe20000000000 */
.L_x_1:
[----:B------:R-:W-:Y:S05]  /*0120*/  BSYNC B0 ;  /* 0x0000000000007941 */ /* 0x000fea0003800000 */
.L_x_0:
[----:B------:R-:W0:Y:S02]  /*0130*/  SHFL.IDX PT, R4, R0, RZ, 0x1f ;  /* 0x00001fff00047589 */ /* 0x000e2400000e0000 */
[----:B0-----:R-:W-:-:S13]  /*0140*/  ISETP.NE.AND P0, PT, R4, RZ, PT ;  /* 0x000000ff0400720c */ /* 0x001fda0003f05270 */
[----:B------:R-:W-:Y:S05]  /*0150*/  @P0 BRA `(.L_x_2) ;  /* 0x0000000000680947 */ /* 0x000fea0003800000 */
[----:B------:R-:W0:Y:S01]  /*0160*/  S2UR UR8, SR_CgaCtaId ;  /* 0x00000000000879c3 */ /* 0x000e220000008800 */
[----:B------:R-:W-:Y:S01]  /*0170*/  UMOV UR4, 0x400 ;  /* 0x0000040000047882 */ /* 0x000fe20000000000 */
[----:B------:R-:W-:Y:S01]  /*0180*/  UMOV UR5, 0x1 ;  /* 0x0000000100057882 */ /* 0x000fe20000000000 */
[----:B------:R-:W-:Y:S01]  /*0190*/  UMOV UR6, 0x4 ;  /* 0x0000000400067882 */ /* 0x000fe20000000000 */
[----:B------:R-:W-:Y:S01]  /*01a0*/  ELECT P0, URZ, PT ;  /* 0x00000000003f782f */ /* 0x000fe20003800000 */
[----:B------:R-:W-:-:S04]  /*01b0*/  UIADD3 UR6, -UR6, 0x100000, URZ ;  /* 0x0010000006067890 */ /* 0x000fc8000fffe13f */
[----:B------:R-:W-:Y:S02]  /*01c0*/  USHF.L.U32 UR7, UR6, 0xb, URZ ;  /* 0x0000000b06077899 */ /* 0x000fe4000800063f */
[----:B------:R-:W-:Y:S02]  /*01d0*/  USHF.L.U32 UR6, UR6, 0x1, URZ ;  /* 0x0000000106067899 */ /* 0x000fe4000800063f */
[----:B0-----:R-:W-:Y:S02]  /*01e0*/  ULEA UR8, UR8, UR4, 0x18 ;  /* 0x0000000408087291 */ /* 0x001fe4000f8ec03f */
[----:B------:R-:W-:-:S04]  /*01f0*/  UIADD3 UR4, -UR5, 0x100000, URZ ;  /* 0x0010000005047890 */ /* 0x000fc8000fffe13f */
[----:B------:R-:W-:Y:S02]  /*0200*/  USHF.L.U32 UR5, UR4, 0xb, URZ ;  /* 0x0000000b04057899 */ /* 0x000fe4000800063f */
[----:B------:R-:W-:Y:S01]  /*0210*/  USHF.L.U32 UR4, UR4, 0x1, URZ ;  /* 0x0000000104047899 */ /* 0x000fe2000800063f */
[----:B------:R-:W0:Y:S11]  /*0220*/  FENCE.VIEW.ASYNC.S ;  /* 0x00000000000073c6 */ /* 0x000e360000000000 */
[----:B0-----:R0:W1:Y:S01]  /*0230*/  SYNCS.EXCH.64 URZ, [UR8], UR4 ;  /* 0x00000004083f75b2 */ /* 0x0010620008000100 */
[----:B------:R0:W2:Y:S01]  /*0240*/  SYNCS.EXCH.64 URZ, [UR8+0x30], UR6 ;  /* 0x00003006083f75b2 */ /* 0x0000a20008000100 */
[----:B------:R0:W3:Y:S01]  /*0250*/  SYNCS.EXCH.64 URZ, [UR8+0x8], UR4 ;  /* 0x00000804083f75b2 */ /* 0x0000e20008000100 */
[----:B------:R0:W4:Y:S01]  /*0260*/  SYNCS.EXCH.64 URZ, [UR8+0x38], UR6 ;  /* 0x00003806083f75b2 */ /* 0x0001220008000100 */
[----:B------:R0:W0:Y:S01]  /*0270*/  SYNCS.EXCH.64 URZ, [UR8+0x10], UR4 ;  /* 0x00001004083f75b2 */ /* 0x0000220008000100 */
[----:B------:R0:W0:Y:S01]  /*0280*/  SYNCS.EXCH.64 URZ, [UR8+0x40], UR6 ;  /* 0x00004006083f75b2 */ /* 0x0000220008000100 */
[----:B------:R0:W0:Y:S01]  /*0290*/  SYNCS.EXCH.64 URZ, [UR8+0x18], UR4 ;  /* 0x00001804083f75b2 */ /* 0x0000220008000100 */
[----:B------:R0:W0:Y:S01]  /*02a0*/  SYNCS.EXCH.64 URZ, [UR8+0x48], UR6 ;  /* 0x00004806083f75b2 */ /* 0x0000220008000100 */
[----:B------:R0:W0:Y:S01]  /*02b0*/  SYNCS.EXCH.64 URZ, [UR8+0x20], UR4 ;  /* 0x00002004083f75b2 */ /* 0x0000220008000100 */
[----:B------:R0:W0:Y:S01]  /*02c0*/  SYNCS.EXCH.64 URZ, [UR8+0x50], UR6 ;  /* 0x00005006083f75b2 */ /* 0x0000220008000100 */
[----:B------:R0:W0:Y:S01]  /*02d0*/  SYNCS.EXCH.64 URZ, [UR8+0x28], UR4 ;  /* 0x00002804083f75b2 */ /* 0x0000220008000100 */
[----:B------:R0:W0:Y:S01]  /*02e0*/  SYNCS.EXCH.64 URZ, [UR8+0x58], UR6 ;  /* 0x00005806083f75b2 */ /* 0x0000220008000100 */
[----:B------:R-:W-:Y:S01]  /*02f0*/  NOP ;  /* 0x0000000000007918 */ /* 0x000fe20000000000 */
.L_x_2:
[----:B------:R-:W-:Y:S01]  /*0300*/  SHF.R.S32.HI R2, RZ, 0x1f, R11 ;  /* 0x0000001fff027819 */ /* 0x000fe2000001140b */
[----:B------:R-:W5:Y:S01]  /*0310*/  SHFL.IDX PT, R0, R0, RZ, 0x1f ;  /* 0x00001fff00007589 */ /* 0x000f6200000e0000 */
[----:B0-----:R-:W0:Y:S01]  /*0320*/  S2UR UR8, SR_CTAID.X ;  /* 0x00000000000879c3 */ /* 0x001e220000002500 */
[----:B------:R-:W-:Y:S02]  /*0330*/  ELECT P0, URZ, PT ;  /* 0x00000000003f782f */ /* 0x000fe40003800000 */
[----:B------:R-:W-:Y:S01]  /*0340*/  LEA.HI R2, R2, R11, RZ, 0x7 ;  /* 0x0000000b02027211 */ /* 0x000fe200078f38ff */
[----:B------:R-:W-:Y:S01]  /*0350*/  ULDC UR4, c[0x0][0x150] ;  /* 0x0000540000047ab9 */ /* 0x000fe20000000800 */
[----:B------:R-:W-:Y:S01]  /*0360*/  SHF.R.S32.HI R9, RZ, 0x1f, R4 ;  /* 0x0000001fff097819 */ /* 0x000fe20000011404 */
[----:B------:R-:W-:Y:S01]  /*0370*/  VIADD R18, R5, 0xffffffff ;  /* 0xffffffff05127836 */ /* 0x000fe20000000000 */
[----:B------:R-:W-:Y:S01]  /*0380*/  LOP3.LUT R2, R2, 0xffffff80, RZ, 0xc0, !PT ;  /* 0xffffff8002027812 */ /* 0x000fe200078ec0ff */
[----:B------:R-:W-:Y:S01]  /*0390*/  NOP ;  /* 0x0000000000007918 */ /* 0x000fe20000000000 */
[----:B------:R-:W-:Y:S01]  /*03a0*/  LEA.HI R9, R9, R4, RZ, 0x2 ;  /* 0x0000000409097211 */ /* 0x000fe200078f10ff */
[----:B------:R-:W1:Y:S01]  /*03b0*/  LDC R10, c[0x0][0x144] ;  /* 0x00005100ff0a7b82 */ /* 0x000e620000000800 */
[----:B------:R-:W-:Y:S01]  /*03c0*/  NOP ;  /* 0x0000000000007918 */ /* 0x000fe20000000000 */
[----:B------:R-:W-:Y:S01]  /*03d0*/  IMAD.IADD R6, R11, 0x1, -R2 ;  /* 0x000000010b067824 */ /* 0x000fe200078e0a02 */
[----:B------:R-:W-:Y:S01]  /*03e0*/  LOP3.LUT R9, R9, 0x3ffffffc, RZ, 0xc0, !PT ;  /* 0x3ffffffc09097812 */ /* 0x000fe200078ec0ff */
[----:B------:R-:W2:Y:S01]  /*03f0*/  S2R R2, SR_CTAID.Y ;  /* 0x0000000000027919 */ /* 0x000ea20000002600 */
[----:B------:R-:W-:-:S02]  /*0400*/  ISETP.NE.AND P4, PT, R5, RZ, PT ;  /* 0x000000ff0500720c */ /* 0x000fc40003f85270 */
[----:B------:R-:W-:Y:S01]  /*0410*/  SHF.R.S32.HI R7, RZ, 0x1f, R6 ;  /* 0x0000001fff077819 */ /* 0x000fe20000011406 */
[----:B------:R-:W-:Y:S01]  /*0420*/  IMAD.IADD R4, R4, 0x1, -R9 ;  /* 0x0000000104047824 */ /* 0x000fe200078e0a09 */
[----:B------:R-:W3:Y:S01]  /*0430*/  LDC R14, c[0x0][0x140] ;  /* 0x00005000ff0e7b82 */ /* 0x000ee20000000800 */
[----:B------:R-:W-:Y:S02]  /*0440*/  ISETP.GE.U32.AND P6, PT, R18, 0x2, PT ;  /* 0x000000021200780c */ /* 0x000fe40003fc6070 */
[----:B------:R-:W-:Y:S02]  /*0450*/  LEA.HI R7, R7, R6, RZ, 0x3 ;  /* 0x0000000607077211 */ /* 0x000fe400078f18ff */
[----:B-----5:R-:W-:Y:S02]  /*0460*/  ISETP.NE.OR P0, PT, R0, RZ, !P0 ;  /* 0x000000ff0000720c */ /* 0x020fe40004705670 */
[--C-:B------:R-:W-:Y:S01]  /*0470*/  SHF.R.S32.HI R0, RZ, 0x3, R7.reuse ;  /* 0x00000003ff007819 */ /* 0x100fe20000011407 */
[----:B------:R-:W5:Y:S01]  /*0480*/  LDC R13, c[0x0][0x148] ;  /* 0x00005200ff0d7b82 */ /* 0x000f620000000800 */
[----:B------:R-:W-:-:S02]  /*0490*/  SHF.R.S32.HI R7, RZ, 0x1f, R7 ;  /* 0x0000001fff077819 */ /* 0x000fc40000011407 */
[----:B0-----:R-:W-:Y:S02]  /*04a0*/  I2FP.F32.U32 R8, UR8 ;  /* 0x0000000800087c45 */ /* 0x001fe40008201000 */
[----:B------:R-:W-:-:S03]  /*04b0*/  LEA.HI R7, R7, R0, RZ, 0x2 ;  /* 0x0000000007077211 */ /* 0x000fc600078f10ff */
[----:B------:R-:W-:Y:S01]  /*04c0*/  FMUL R8, R8, UR4 ;  /* 0x0000000408087c20 */ /* 0x000fe20008400000 */
[----:B------:R-:W-:Y:S01]  /*04d0*/  LOP3.LUT R7, R7, 0xfffffffc, RZ, 0xc0, !PT ;  /* 0xfffffffc07077812 */ /* 0x000fe200078ec0ff */
[----:B------:R-:W-:Y:S01]  /*04e0*/  VOTEU.ALL UP0, P0 ;  /* 0x00000000003f7886 */ /* 0x000fe20000000000 */
[----:B------:R-:W-:Y:S01]  /*04f0*/  ULDC UR4, c[0x0][0x154] ;  /* 0x0000550000047ab9 */ /* 0x000fe20000000800 */
[----:B------:R-:W-:Y:S02]  /*0500*/  VOTEU.ALL UP1, P0 ;  /* 0x00000000003f7886 */ /* 0x000fe40000020000 */
[----:B------:R-:W0:Y:S01]  /*0510*/  F2I.U32.TRUNC.NTZ R8, R8 ;  /* 0x0000000800087305 */ /* 0x000e22000020f000 */
[----:B------:R-:W-:Y:S01]  /*0520*/  IMAD.IADD R7, R0, 0x1, -R7 ;  /* 0x0000000100077824 */ /* 0x000fe200078e0a07 */
[----:B------:R-:W4:Y:S01]  /*0530*/  @!UP0 S2UR UR7, SR_CgaCtaId ;  /* 0x00000000000789c3 */ /* 0x000f220000008800 */
[----:B------:R-:W-:Y:S01]  /*0540*/  SHF.R.S32.HI R0, RZ, 0x1f, R3 ;  /* 0x0000001fff007819 */ /* 0x000fe20000011403 */
[----:B------:R-:W-:Y:S01]  /*0550*/  @!UP0 UMOV UR6, 0x400 ;  /* 0x0000040000068882 */ /* 0x000fe20000000000 */
[----:B------:R-:W-:Y:S01]  /*0560*/  IMAD R4, R4, 0x4, R7 ;  /* 0x0000000404047824 */ /* 0x000fe200078e0207 */
[----:B--2---:R-:W-:-:S02]  /*0570*/  I2FP.F32.U32 R9, R2 ;  /* 0x0000000200097245 */ /* 0x004fc40000201000 */
[----:B------:R-:W-:Y:S02]  /*0580*/  LEA.HI R0, R0, R3, RZ, 0x2 ;  /* 0x0000000300007211 */ /* 0x000fe400078f10ff */
[----:B------:R-:W-:Y:S01]  /*0590*/  LEA.HI R7, R4, R4, RZ, 0x1 ;  /* 0x0000000404077211 */ /* 0x000fe200078f08ff */
[----:B------:R-:W-:Y:S01]  /*05a0*/  FMUL R9, R9, UR4 ;  /* 0x0000000409097c20 */ /* 0x000fe20008400000 */
[----:B------:R-:W-:Y:S01]  /*05b0*/  LOP3.LUT R0, R0, 0xfffffffc, RZ, 0xc0, !PT ;  /* 0xfffffffc00007812 */ /* 0x000fe200078ec0ff */
[----:B------:R-:W-:Y:S01]  /*05c0*/  UMOV UR4, 0x20 ;  /* 0x0000002000047882 */ /* 0x000fe20000000000 */
[----:B------:R-:W-:Y:S01]  /*05d0*/  LOP3.LUT R7, R7, 0xfffffffe, RZ, 0xc0, !PT ;  /* 0xfffffffe07077812 */ /* 0x000fe200078ec0ff */
[----:B0-----:R-:W-:Y:S01]  /*05e0*/  IMAD.MOV R15, RZ, RZ, -R8 ;  /* 0x000000ffff0f7224 */ /* 0x001fe200078e0a08 */
[----:B------:R-:W-:-:S04]  /*05f0*/  @!UP0 UIADD3 UR4, -UR4, 0x100000, URZ ;  /* 0x0010000004048890 */ /* 0x000fc8000fffe13f */
[----:B------:R-:W-:Y:S02]  /*0600*/  @!UP0 USHF.L.U32 UR5, UR4, 0xb, URZ ;  /* 0x0000000b04058899 */ /* 0x000fe4000800063f */
[----:B------:R-:W-:Y:S01]  /*0610*/  @!UP0 USHF.L.U32 UR4, UR4, 0x1, URZ ;  /* 0x0000000104048899 */ /* 0x000fe2000800063f */
[----:B------:R-:W0:Y:S01]  /*0620*/  F2I.U32.TRUNC.NTZ R9, R9 ;  /* 0x0000000900097305 */ /* 0x000e22000020f000 */
[----:B------:R-:W-:Y:S01]  /*0630*/  IMAD.IADD R0, R3, 0x1, -R0 ;  /* 0x0000000103007824 */ /* 0x000fe200078e0a00 */
[----:B---3--:R-:W-:Y:S01]  /*0640*/  ISETP.EQ.U32.AND P2, PT, R14, 0x1, PT ;  /* 0x000000010e00780c */ /* 0x008fe20003f42070 */
[----:B-1----:R-:W-:Y:S02]  /*0650*/  IMAD R10, R10, R15, UR8 ;  /* 0x000000080a0a7e24 */ /* 0x002fe4000f8e020f */
[----:B------:R-:W-:Y:S01]  /*0660*/  IMAD.IADD R7, R4, 0x1, -R7 ;  /* 0x0000000104077824 */ /* 0x000fe200078e0a07 */
[----:B------:R-:W-:Y:S01]  /*0670*/  ISETP.NE.AND P1, PT, R0, 0x3, PT ;  /* 0x000000030000780c */ /* 0x000fe20003f25270 */
[----:B----4-:R-:W-:-:S03]  /*0680*/  @!UP0 ULEA UR6, UR7, UR6, 0x18 ;  /* 0x0000000607068291 */ /* 0x010fc6000f8ec03f */
[----:B------:R-:W-:Y:S01]  /*0690*/  ISETP.NE.AND P3, PT, R7, R10, PT ;  /* 0x0000000a0700720c */ /* 0x000fe20003f65270 */
[----:B------:R-:W-:Y:S01]  /*06a0*/  IMAD.SHL.U32 R7, R4, 0x4, RZ ;  /* 0x0000000404077824 */ /* 0x000fe200078e00ff */
[----:B------:R-:W-:Y:S01]  /*06b0*/  VOTEU.ALL UP0, P0 ;  /* 0x00000000003f7886 */ /* 0x000fe20000000000 */
[----:B------:R-:W-:Y:S01]  /*06c0*/  LOP3.LUT P0, RZ, R6, 0x7, RZ, 0xc0, !PT ;  /* 0x0000000706ff7812 */ /* 0x000fe2000780c0ff */
[----:B------:R-:W-:Y:S01]  /*06d0*/  IMAD.MOV.U32 R6, RZ, RZ, 0x1 ;  /* 0x00000001ff067424 */ /* 0x000fe200078e00ff */
[----:B------:R-:W-:Y:S01]  /*06e0*/  ISETP.EQ.OR P1, PT, R0, RZ, !P1 ;  /* 0x000000ff0000720c */ /* 0x000fe20004f22670 */
[----:B0-----:R-:W-:Y:S01]  /*06f0*/  IMAD.MOV R20, RZ, RZ, -R9 ;  /* 0x000000ffff147224 */ /* 0x001fe200078e0a09 */
[----:B------:R-:W-:Y:S02]  /*0700*/  LOP3.LUT R4, R4, 0xc, R7, 0x78, !PT ;  /* 0x0000000c04047812 */ /* 0x000fe400078e7807 */
[----:B------:R-:W-:Y:S01]  /*0710*/  ISETP.EQ.AND P1, PT, R5, RZ, P1 ;  /* 0x000000ff0500720c */ /* 0x000fe20000f22270 */
[----:B-----5:R-:W-:Y:S01]  /*0720*/  IMAD R8, R13, R20, R2 ;  /* 0x000000140d087224 */ /* 0x020fe200078e0202 */
[C---:B------:R-:W-:Y:S01]  /*0730*/  ISETP.LT.U32.AND P0, PT, R4.reuse, 0x2, !P0 ;  /* 0x000000020400780c */ /* 0x040fe20004701070 */
[----:B------:R-:W0:Y:S02]  /*0740*/  FENCE.VIEW.ASYNC.S ;  /* 0x00000000000073c6 */ /* 0x000e240000000000 */
[----:B0-----:R0:W1:Y:S01]  /*0750*/  @!UP0 SYNCS.EXCH.64 URZ, [UR6+0x70], UR4 ;  /* 0x00007004063f85b2 */ /* 0x0010620008000100 */
[----:B------:R-:W-:-:S02]  /*0760*/  @P3 LEA.HI R7, R4, R4, RZ, 0x1 ;  /* 0x0000000404073211 */ /* 0x000fc400078f08ff */
[----:B------:R-:W-:Y:S02]  /*0770*/  SEL R5, RZ, 0x1, !P0 ;  /* 0x00000001ff057807 */ /* 0x000fe40004000000 */
[----:B------:R-:W-:Y:S02]  /*0780*/  @P3 SHF.R.S32.HI R7, RZ, 0x1, R7 ;  /* 0x00000001ff073819 */ /* 0x000fe40000011407 */
[----:B------:R-:W-:Y:S02]  /*0790*/  LOP3.LUT R9, R11, 0x7f, RZ, 0xc0, !PT ;  /* 0x0000007f0b097812 */ /* 0x000fe400078ec0ff */
[----:B------:R-:W-:Y:S02]  /*07a0*/  @P3 ISETP.NE.AND P5, PT, R7, R8, PT ;  /* 0x000000080700320c */ /* 0x000fe40003fa5270 */
[----:B------:R-:W-:Y:S02]  /*07b0*/  SEL R8, RZ, 0x1, !P1 ;  /* 0x00000001ff087807 */ /* 0x000fe40004800000 */
[----:B------:R-:W-:-:S02]  /*07c0*/  @P3 SEL R6, RZ, 0x1, P5 ;  /* 0x00000001ff063807 */ /* 0x000fc40002800000 */
[----:B------:R-:W-:Y:S01]  /*07d0*/  SEL R8, R8, 0x2, P6 ;  /* 0x0000000208087807 */ /* 0x000fe20003000000 */
[----:B------:R0:W2:Y:S01]  /*07e0*/  @!UP1 SYNCS.EXCH.64 URZ, [UR6+0x78], UR4 ;  /* 0x00007804063f95b2 */ /* 0x0000a20008000100 */
[----:B------:R-:W-:Y:S01]  /*07f0*/  LOP3.LUT R5, R6, R5, RZ, 0xc0, !PT ;  /* 0x0000000506057212 */ /* 0x000fe200078ec0ff */
[----:B------:R-:W-:Y:S01]  /*0800*/  NOP ;  /* 0x0000000000007918 */ /* 0x000fe20000000000 */
[----:B------:R-:W-:Y:S05]  /*0810*/  @!P2 BRA `(.L_x_3) ;  /* 0x000000000008a947 */ /* 0x000fea0003800000 */
[----:B-12---:R-:W-:Y:S01]  /*0820*/  UCGABAR_ARV ;  /* 0x00000000000079c7 */ /* 0x006fe20008000000 */
[----:B------:R-:W-:Y:S05]  /*0830*/  BRA `(.L_x_4) ;  /* 0x0000000000047947 */ /* 0x000fea0003800000 */
.L_x_3:
[----:B-12---:R-:W-:Y:S01]  /*0840*/  NOP ;  /* 0x0000000000007918 */ /* 0x006fe20000000000 */
.L_x_4:
[----:B------:R-:W1:Y:S01]  /*0850*/  LDC R3, c[0x0][0x65c] ;  /* 0x00019700ff037b82 */ /* 0x000e620000000800 */
[----:B------:R-:W-:Y:S02]  /*0860*/  IMAD.U32 R6, RZ, RZ, UR8 ;  /* 0x00000008ff067e24 */ /* 0x000fe4000f8e00ff */
[----:B------:R-:W-:Y:S01]  /*0870*/  IMAD.MOV.U32 R7, RZ, RZ, RZ ;  /* 0x000000ffff077224 */ /* 0x000fe200078e00ff */
[----:B-1----:R-:W-:-:S13]  /*0880*/  ISETP.NE.AND P3, PT, R3, 0x1, PT ;  /* 0x000000010300780c */ /* 0x002fda0003f65270 */
[----:B------:R-:W1:Y:S01]  /*0890*/  @P3 LDC R17, c[0x0][0x10] ;  /* 0x00000400ff113b82 */ /* 0x000e620000000800 */
[----:B------:R-:W-:Y:S02]  /*08a0*/  @P3 IMAD.MOV.U32 R3, RZ, RZ, RZ ;  /* 0x000000ffff033224 */ /* 0x000fe400078e00ff */
[----:B------:R-:W-:-:S05]  /*08b0*/  @P3 IMAD.MOV.U32 R19, RZ, RZ, RZ ;  /* 0x000000ffff133224 */ /* 0x000fca00078e00ff */
[----:B------:R-:W2:Y:S01]  /*08c0*/  @!P3 LDC R15, c[0x0][0xc] ;  /* 0x00000300ff0fbb82 */ /* 0x000ea20000000800 */
[----:B0-----:R-:W-:Y:S01]  /*08d0*/  ULDC UR4, c[0x0][0xc] ;  /* 0x0000030000047ab9 */ /* 0x001fe20000000800 */
[----:B------:R-:W-:Y:S01]  /*08e0*/  ULDC UR5, c[0x0][0x10] ;  /* 0x0000040000057ab9 */ /* 0x000fe20000000800 */
[----:B------:R-:W-:Y:S01]  /*08f0*/  ULDC UR6, c[0x0][0x14] ;  /* 0x0000050000067ab9 */ /* 0x000fe20000000800 */
[----:B------:R-:W-:-:S04]  /*0900*/  UIMAD.WIDE.U32 UR4, UR4, UR5, URZ ;  /* 0x00000005040472a5 */ /* 0x000fc8000f8e003f */
[----:B------:R-:W-:Y:S02]  /*0910*/  UIMAD.WIDE.U32 UR20, UR4, UR6, URZ ;  /* 0x00000006041472a5 */ /* 0x000fe4000f8e003f */
[----:B------:R-:W-:-:S04]  /*0920*/  UIMAD UR13, UR5, UR6, URZ ;  /* 0x00000006050d72a4 */ /* 0x000fc8000f8e023f */
[----:B------:R-:W-:Y:S01]  /*0930*/  UIADD3 UR13, UR21, UR13, URZ ;  /* 0x0000000d150d7290 */ /* 0x000fe2000fffe03f */
[----:B-1----:R-:W-:-:S04]  /*0940*/  @P3 IMAD.WIDE.U32 R16, R17, UR8, R2 ;  /* 0x0000000811103c25 */ /* 0x002fc8000f8e0002 */
[----:B--2---:R-:W-:-:S04]  /*0950*/  @!P3 IMAD.WIDE.U32 R14, R2, R15, R6 ;  /* 0x0000000f020eb225 */ /* 0x004fc800078e0006 */
[----:B------:R-:W-:Y:S02]  /*0960*/  @P3 IMAD.MOV.U32 R6, RZ, RZ, R16 ;  /* 0x000000ffff063224 */ /* 0x000fe400078e0010 */
[----:B------:R-:W-:Y:S02]  /*0970*/  @P3 IMAD.IADD R7, R17, 0x1, R19 ;  /* 0x0000000111073824 */ /* 0x000fe400078e0213 */
[----:B------:R-:W-:Y:S02]  /*0980*/  @!P3 IMAD.MOV.U32 R6, RZ, RZ, R14 ;  /* 0x000000ffff06b224 */ /* 0x000fe400078e000e */
[----:B------:R-:W-:Y:S01]  /*0990*/  @!P3 IMAD.MOV.U32 R7, RZ, RZ, R15 ;  /* 0x000000ffff07b224 */ /* 0x000fe200078e000f */
[----:B------:R-:W-:Y:S06]  /*09a0*/  @!P2 BRA `(.L_x_5) ;  /* 0x00000000000ca947 */ /* 0x000fec0003800000 */
[----:B------:R-:W-:Y:S01]  /*09b0*/  UCGABAR_WAIT ;  /* 0x0000000000007dc7 */ /* 0x000fe20008000000 */
[----:B------:R-:W-:Y:S01]  /*09c0*/  CCTL.IVALL ;  /* 0x00000000ff00798f */ /* 0x000fe20002000000 */
[----:B------:R-:W-:Y:S05]  /*09d0*/  BRA `(.L_x_6) ;  /* 0x0000000000047947 */ /* 0x000fea0003800000 */
.L_x_5:
[----:B------:R-:W-:Y:S06]  /*09e0*/  BAR.SYNC.DEFER_BLOCKING 0x0 ;  /* 0x0000000000007b1d */ /* 0x000fec0000010000 */
.L_x_6:
[----:B------:R-:W-:Y:S05]  /*09f0*/  @!P4 BRA `(.L_x_7) ;  /* 0x0000002c00a0c947 */ /* 0x000fea0003800000 */
[----:B------:R-:W-:-:S13]  /*0a00*/  ISETP.GT.U32.AND P0, PT, R18, 0x1, PT ;  /* 0x000000011200780c */ /* 0x000fda0003f04070 */
[----:B------:R-:W-:Y:S05]  /*0a10*/  @P0 EXIT ;  /* 0x000000000000094d */ /* 0x000fea0003800000 */
[----:B------:R-:W-:Y:S01]  /*0a20*/  ULDC.64 UR4, c[0x0][0x650] ;  /* 0x0001940000047ab9 */ /* 0x000fe20000000a00 */
[----:B------:R-:W-:Y:S01]  /*0a30*/  PRMT R16, RZ, 0x7610, R16 ;  /* 0x00007610ff107816 */ /* 0x000fe20000000010 */
[----:B------:R-:W-:Y:S01]  /*0a40*/  IMAD.MOV.U32 R29, RZ, RZ, -0x1 ;  /* 0xffffffffff1d7424 */ /* 0x000fe200078e00ff */
[----:B------:R-:W-:Y:S01]  /*0a50*/  ISETP.GE.U32.AND P0, PT, R6, UR4, PT ;  /* 0x0000000406007c0c */ /* 0x000fe2000bf06070 */
[----:B------:R-:W-:Y:S02]  /*0a60*/  IMAD.MOV.U32 R17, RZ, RZ, -0x1 ;  /* 0xffffffffff117424 */ /* 0x000fe400078e00ff */
[----:B------:R-:W-:Y:S01]  /*0a70*/  IMAD.MOV.U32 R35, RZ, RZ, -0x1 ;  /* 0xffffffffff237424 */ /* 0x000fe200078e00ff */
[----:B------:R-:W-:-:S13]  /*0a80*/  ISETP.GE.U32.AND.EX P0, PT, R7, UR5, PT, P0 ;  /* 0x0000000507007c0c */ /* 0x000fda000bf06100 */
[----:B------:R-:W-:Y:S05]  /*0a90*/  @P0 BRA `(.L_x_8) ;  /* 0x0000000400240947 */ /* 0x000fea0003800000 */
[----:B------:R-:W0:Y:S01]  /*0aa0*/  LDC.64 R22, c[0x0][0x628] ;  /* 0x00018a00ff167b82 */ /* 0x000e220000000a00 */
[----:B------:R-:W-:Y:S02]  /*0ab0*/  IMAD.MOV.U32 R14, RZ, RZ, R6 ;  /* 0x000000ffff0e7224 */ /* 0x000fe400078e0006 */
[----:B------:R-:W-:-:S05]  /*0ac0*/  IMAD.MOV.U32 R15, RZ, RZ, R7 ;  /* 0x000000ffff0f7224 */ /* 0x000fca00078e0007 */
[----:B------:R-:W1:Y:S08]  /*0ad0*/  LDC R0, c[0x0][0x630] ;  /* 0x00018c00ff007b82 */ /* 0x000e700000000800 */
[----:B------:R-:W2:Y:S01]  /*0ae0*/  LDC.64 R24, c[0x0][0x620] ;  /* 0x00018800ff187b82 */ /* 0x000ea20000000a00 */
[----:B0-----:R-:W-:-:S04]  /*0af0*/  ISETP.NE.U32.AND P0, PT, R22, RZ, PT ;  /* 0x000000ff1600720c */ /* 0x001fc80003f05070 */
[----:B------:R-:W-:-:S13]  /*0b00*/  ISETP.NE.AND.EX P0, PT, R23, RZ, PT, P0 ;  /* 0x000000ff1700720c */ /* 0x000fda0003f05300 */
[----:B-12---:R-:W-:Y:S05]  /*0b10*/  @!P0 BRA `(.L_x_9) ;  /* 0x0000000000288947 */ /* 0x006fea0003800000 */
[----:B------:R-:W0:Y:S02]  /*0b20*/  LDC R19, c[0x0][0x634] ;  /* 0x00018d00ff137b82 */ /* 0x000e240000000800 */
[----:B0-----:R-:W-:-:S05]  /*0b30*/  IADD3 R19, P0, R6, R19, RZ ;  /* 0x0000001306137210 */ /* 0x001fca0007f1e0ff */
[----:B------:R-:W-:-:S04]  /*0b40*/  IMAD.X R21, RZ, RZ, R7, P0 ;  /* 0x000000ffff157224 */ /* 0x000fc800000e0607 */
[----:B------:R-:W-:-:S04]  /*0b50*/  IMAD.WIDE.U32 R14, R21, R22, RZ ;  /* 0x00000016150e7225 */ /* 0x000fc800078e00ff */
[----:B------:R-:W-:-:S04]  /*0b60*/  IMAD.WIDE.U32 R16, P0, R19, R23, R14 ;  /* 0x0000001713107225 */ /* 0x000fc8000780000e */
[----:B------:R-:W-:-:S04]  /*0b70*/  IMAD.WIDE.U32 R14, R19, R22, RZ ;  /* 0x00000016130e7225 */ /* 0x000fc800078e00ff */
[----:B------:R-:W-:Y:S01]  /*0b80*/  IMAD.X R19, RZ, RZ, RZ, P0 ;  /* 0x000000ffff137224 */ /* 0x000fe200000e06ff */
[----:B------:R-:W-:Y:S01]  /*0b90*/  IADD3 RZ, P0, R15, R16, RZ ;  /* 0x000000100fff7210 */ /* 0x000fe20007f1e0ff */
[----:B------:R-:W-:-:S04]  /*0ba0*/  IMAD.MOV.U32 R18, RZ, RZ, R17 ;  /* 0x000000ffff127224 */ /* 0x000fc800078e0011 */
[----:B------:R-:W-:-:S08]  /*0bb0*/  IMAD.WIDE.U32.X R14, R21, R23, R18, P0 ;  /* 0x00000017150e7225 */ /* 0x000fd000000e0412 */
.L_x_9:
[----:B------:R-:W0:Y:S01]  /*0bc0*/  LDC.64 R30, c[0x0][0x640] ;  /* 0x00019000ff1e7b82 */ /* 0x000e220000000a00 */
[--C-:B------:R-:W-:Y:S01]  /*0bd0*/  SHF.R.U64 R35, R14, R0, R15.reuse ;  /* 0x000000000e237219 */ /* 0x100fe2000000120f */
[----:B------:R-:W-:Y:S01]  /*0be0*/  IMAD R27, R13, R20, R2 ;  /* 0x000000140d1b7224 */ /* 0x000fe200078e0202 */
[----:B------:R-:W-:Y:S02]  /*0bf0*/  SHF.R.U32.HI R0, RZ, R0, R15 ;  /* 0x00000000ff007219 */ /* 0x000fe4000001160f */
[----:B------:R-:W-:-:S03]  /*0c00*/  IADD3 R3, P0, RZ, -R35, RZ ;  /* 0x80000023ff037210 */ /* 0x000fc60007f1e0ff */
[----:B------:R-:W1:Y:S02]  /*0c10*/  LDC R16, c[0x0][0x618] ;  /* 0x00018600ff107b82 */ /* 0x000e640000000800 */
[----:B------:R-:W-:-:S04]  /*0c20*/  IMAD.X R15, RZ, RZ, ~R0, P0 ;  /* 0x000000ffff0f7224 */ /* 0x000fc800000e0e00 */
[-C--:B------:R-:W-:Y:S02]  /*0c30*/  IMAD R0, R15, R24.reuse, RZ ;  /* 0x000000180f007224 */ /* 0x080fe400078e02ff */
[----:B------:R-:W2:Y:S01]  /*0c40*/  LDC R22, c[0x0][0x608] ;  /* 0x00018200ff167b82 */ /* 0x000ea20000000800 */
[----:B------:R-:W-:-:S04]  /*0c50*/  IMAD.WIDE.U32 R14, R3, R24, R6 ;  /* 0x00000018030e7225 */ /* 0x000fc800078e0006 */
[----:B------:R-:W-:Y:S02]  /*0c60*/  IMAD R3, R3, R25, R0 ;  /* 0x0000001903037224 */ /* 0x000fe400078e0200 */
[----:B------:R-:W-:Y:S01]  /*0c70*/  IMAD.MOV.U32 R25, RZ, RZ, 0x1 ;  /* 0x00000001ff197424 */ /* 0x000fe200078e00ff */
[----:B------:R-:W3:Y:S01]  /*0c80*/  LDC R26, c[0x0][0x658] ;  /* 0x00019600ff1a7b82 */ /* 0x000ee20000000800 */
[----:B------:R-:W-:Y:S01]  /*0c90*/  IMAD.IADD R3, R15, 0x1, R3 ;  /* 0x000000010f037824 */ /* 0x000fe200078e0203 */
[----:B0-----:R-:W-:Y:S01]  /*0ca0*/  ISETP.NE.U32.AND P0, PT, R30, RZ, PT ;  /* 0x000000ff1e00720c */ /* 0x001fe20003f05070 */
[----:B------:R-:W-:-:S03]  /*0cb0*/  IMAD.MOV.U32 R15, RZ, RZ, -0x1 ;  /* 0xffffffffff0f7424 */ /* 0x000fc600078e00ff */
[----:B------:R-:W-:Y:S02]  /*0cc0*/  ISETP.NE.AND.EX P0, PT, R31, RZ, PT, P0 ;  /* 0x000000ff1f00720c */ /* 0x000fe40003f05300 */
[----:B------:R-:W0:Y:S01]  /*0cd0*/  LDC R29, c[0x0][0x600] ;  /* 0x00018000ff1d7b82 */ /* 0x000e220000000800 */
[-CC-:B-1----:R-:W-:Y:S02]  /*0ce0*/  SHF.R.U64 R18, R14, R16.reuse, R3.reuse ;  /* 0x000000100e127219 */ /* 0x182fe40000001203 */
[----:B------:R-:W-:-:S05]  /*0cf0*/  SHF.R.U32.HI R3, RZ, R16, R3 ;  /* 0x00000010ff037219 */ /* 0x000fca0000011603 */
[----:B------:R-:W1:Y:S01]  /*0d00*/  LDC R21, c[0x0][0x648] ;  /* 0x00019200ff157b82 */ /* 0x000e620000000800 */
[-CC-:B--2---:R-:W-:Y:S02]  /*0d10*/  SHF.R.U64 R28, R18, R22.reuse, R3.reuse ;  /* 0x00000016121c7219 */ /* 0x184fe40000001203 */
[----:B------:R-:W-:-:S05]  /*0d20*/  SHF.R.U32.HI R3, RZ, R22, R3 ;  /* 0x00000016ff037219 */ /* 0x000fca0000011603 */
[----:B------:R-:W2:Y:S01]  /*0d30*/  LDC R23, c[0x0][0x638] ;  /* 0x00018e00ff177b82 */ /* 0x000ea20000000800 */
[-CC-:B---3--:R-:W-:Y:S02]  /*0d40*/  SHF.R.U64 R20, R28, R26.reuse, R3.reuse ;  /* 0x0000001a1c147219 */ /* 0x188fe40000001203 */
[-C--:B------:R-:W-:Y:S02]  /*0d50*/  SHF.L.U32 R0, R15, R26.reuse, RZ ;  /* 0x0000001a0f007219 */ /* 0x080fe400000006ff */
[----:B------:R-:W-:Y:S01]  /*0d60*/  SHF.R.U32.HI R3, RZ, R26, R3 ;  /* 0x0000001aff037219 */ /* 0x000fe20000011603 */
[----:B------:R-:W-:Y:S01]  /*0d70*/  IMAD.MOV.U32 R2, RZ, RZ, R20 ;  /* 0x000000ffff027224 */ /* 0x000fe200078e0014 */
[----:B------:R-:W-:Y:S01]  /*0d80*/  LOP3.LUT R13, RZ, R0, RZ, 0x33, !PT ;  /* 0x00000000ff0d7212 */ /* 0x000fe200078e33ff */
[----:B------:R-:W3:Y:S01]  /*0d90*/  LDC R24, c[0x0][0x610] ;  /* 0x00018400ff187b82 */ /* 0x000ee20000000800 */
[----:B------:R-:W-:Y:S05]  /*0da0*/  @!P0 BRA `(.L_x_10) ;  /* 0x0000000000288947 */ /* 0x000fea0003800000 */
[----:B------:R-:W4:Y:S02]  /*0db0*/  LDC R17, c[0x0][0x64c] ;  /* 0x00019300ff117b82 */ /* 0x000f240000000800 */
[----:B----4-:R-:W-:-:S05]  /*0dc0*/  IADD3 R17, P0, R20, R17, RZ ;  /* 0x0000001114117210 */ /* 0x010fca0007f1e0ff */
        /* <DEDUP_REMOVED lines=8> */
.L_x_10:
[----:B-1----:R-:W-:Y:S01]  /*0e50*/  SHF.R.U64 R2, R2, R21, R3 ;  /* 0x0000001502027219 */ /* 0x002fe20000001203 */
[----:B0-----:R-:W-:Y:S01]  /*0e60*/  VIADD R3, R29, 0xffffffff ;  /* 0xffffffff1d037836 */ /* 0x001fe20000000000 */
[----:B------:R-:W-:Y:S01]  /*0e70*/  SHF.L.U32 R0, R25, R26, RZ ;  /* 0x0000001a19007219 */ /* 0x000fe200000006ff */
[----:B------:R-:W-:Y:S01]  /*0e80*/  IMAD.MOV.U32 R16, RZ, RZ, 0x1 ;  /* 0x00000001ff107424 */ /* 0x000fe200078e00ff */
[----:B------:R-:W-:Y:S01]  /*0e90*/  LOP3.LUT R13, R28, R13, RZ, 0xc0, !PT ;  /* 0x0000000d1c0d7212 */ /* 0x000fe200078ec0ff */
[----:B------:R-:W-:Y:S01]  /*0ea0*/  IMAD.MOV R14, RZ, RZ, -R2 ;  /* 0x000000ffff0e7224 */ /* 0x000fe200078e0a02 */
[----:B------:R-:W-:Y:S02]  /*0eb0*/  SEL R10, R10, R27, !P3 ;  /* 0x0000001b0a0a7207 */ /* 0x000fe40005800000 */
[----:B------:R-:W-:Y:S01]  /*0ec0*/  LOP3.LUT R3, R18, R3, RZ, 0xc0, !PT ;  /* 0x0000000312037212 */ /* 0x000fe200078ec0ff */
[----:B------:R-:W-:Y:S02]  /*0ed0*/  IMAD R13, R0, R2, R13 ;  /* 0x00000002000d7224 */ /* 0x000fe400078e020d */
[----:B--2---:R-:W-:-:S02]  /*0ee0*/  IMAD R0, R14, R23, R20 ;  /* 0x000000170e007224 */ /* 0x004fc400078e0214 */
[----:B---3--:R-:W-:Y:S02]  /*0ef0*/  IMAD R10, R13, R24, R10 ;  /* 0x000000180d0a7224 */ /* 0x008fe400078e020a */
[----:B------:R-:W-:-:S05]  /*0f00*/  IMAD R29, R0, R29, R3 ;  /* 0x0000001d001d7224 */ /* 0x000fca00078e0203 */
[----:B------:R-:W-:Y:S02]  /*0f10*/  SEL R17, R29, R10, !P3 ;  /* 0x0000000a1d117207 */ /* 0x000fe40005800000 */
[----:B------:R-:W-:-:S07]  /*0f20*/  SEL R29, R10, R29, !P3 ;  /* 0x0000001d0a1d7207 */ /* 0x000fce0005800000 */
.L_x_8:
[----:B------:R-:W-:-:S08]  /*0f30*/  NOP ;  /* 0x0000000000007918 */ /* 0x000fd00000000000 */
[----:B------:R-:W0:Y:S02]  /*0f40*/  USETMAXREG.TRY_ALLOC.CTAPOOL UP0, 0xe8 ;  /* 0x000000e8000079c8 */ /* 0x000e240008000600 */
[----:B0-----:R-:W-:-:S13]  /*0f50*/  PLOP3.LUT P0, PT, PT, PT, UP0, 0x80, 0x0 ;  /* 0x000000000000781c */ /* 0x001fda0003f0f008 */
[----:B------:R-:W-:Y:S05]  /*0f60*/  @!P0 BRA `(.L_x_8) ;  /* 0xfffffffc00f08947 */ /* 0x000fea000383ffff */
[----:B------:R-:W-:Y:S01]  /*0f70*/  ULDC.64 UR4, c[0x0][0x598] ;  /* 0x0001660000047ab9 */ /* 0x000fe20000000a00 */
[----:B------:R-:W-:Y:S01]  /*0f80*/  ULDC.64 UR22, c[0x0][0x208] ;  /* 0x0000820000167ab9 */ /* 0x000fe20000000a00 */
[----:B------:R-:W-:-:S04]  /*0f90*/  ISETP.NE.U32.AND P0, PT, RZ, UR4, PT ;  /* 0x00000004ff007c0c */ /* 0x000fc8000bf05070 */
[----:B------:R-:W-:-:S13]  /*0fa0*/  ISETP.NE.AND.EX P0, PT, RZ, UR5, PT, P0 ;  /* 0x00000005ff007c0c */ /* 0x000fda000bf05300 */
[----:B------:R-:W-:Y:S05]  /*0fb0*/  @!P0 BRA `(.L_x_11) ;  /* 0x00000000001c8947 */ /* 0x000fea0003800000 */
[----:B------:R-:W0:Y:S02]  /*0fc0*/  LDC.64 R2, c[0x0][0x598] ;  /* 0x00016600ff027b82 */ /* 0x000e240000000a00 */
[----:B0-----:R-:W2:Y:S02]  /*0fd0*/  LDG.E.64 R2, desc[UR22][R2.64] ;  /* 0x0000001602027981 */ /* 0x001ea4000c1e1b00 */
[----:B--2---:R-:W-:-:S04]  /*0fe0*/  ISETP.NE.U32.AND P0, PT, R2, RZ, PT ;  /* 0x000000ff0200720c */ /* 0x004fc80003f05070 */
[----:B------:R-:W-:-:S13]  /*0ff0*/  ISETP.NE.AND.EX P0, PT, R3, RZ, PT, P0 ;  /* 0x000000ff0300720c */ /* 0x000fda0003f05300 */
[----:B------:R-:W-:Y:S05]  /*1000*/  @!P0 BRA `(.L_x_11) ;  /* 0x0000000000088947 */ /* 0x000fea0003800000 */
[----:B------:R0:W5:Y:S01]  /*1010*/  LD.E R0, desc[UR22][R2.64] ;  /* 0x0000001602007980 */ /* 0x000162000c101900 */
[----:B------:R-:W-:Y:S05]  /*1020*/  BRA `(.L_x_12) ;  /* 0x0000000000207947 */ /* 0x000fea0003800000 */
.L_x_11:
[----:B------:R-:W-:Y:S02]  /*1030*/  ULDC.64 UR4, c[0x0][0x588] ;  /* 0x0001620000047ab9 */ /* 0x000fe40000000a00 */
[----:B------:R-:W-:-:S04]  /*1040*/  ISETP.NE.U32.AND P0, PT, RZ, UR4, PT ;  /* 0x00000004ff007c0c */ /* 0x000fc8000bf05070 */
[----:B------:R-:W-:-:S13]  /*1050*/  ISETP.NE.AND.EX P0, PT, RZ, UR5, PT, P0 ;  /* 0x00000005ff007c0c */ /* 0x000fda000bf05300 */
[----:B------:R-:W-:Y:S05]  /*1060*/  @!P0 BRA `(.L_x_13) ;  /* 0x00000000000c8947 */ /* 0x000fea0003800000 */
[----:B------:R-:W0:Y:S02]  /*1070*/  LDC.64 R2, c[0x0][0x588] ;  /* 0x00016200ff027b82 */ /* 0x000e240000000a00 */
[----:B0-----:R1:W5:Y:S01]  /*1080*/  LDG.E R0, desc[UR22][R2.64] ;  /* 0x0000001602007981 */ /* 0x001362000c1e1900 */
[----:B------:R-:W-:Y:S05]  /*1090*/  BRA `(.L_x_12) ;  /* 0x0000000000047947 */ /* 0x000fea0003800000 */
.L_x_13:
[----:B------:R-:W2:Y:S02]  /*10a0*/  LDC R0, c[0x0][0x580] ;  /* 0x00016000ff007b82 */ /* 0x000ea40000000800 */
.L_x_12:
[----:B------:R-:W-:Y:S02]  /*10b0*/  ULDC.64 UR4, c[0x0][0x5a0] ;  /* 0x0001680000047ab9 */ /* 0x000fe40000000a00 */
[----:B------:R-:W-:-:S04]  /*10c0*/  ISETP.NE.U32.AND P0, PT, RZ, UR4, PT ;  /* 0x00000004ff007c0c */ /* 0x000fc8000bf05070 */
[----:B------:R-:W-:-:S13]  /*10d0*/  ISETP.NE.AND.EX P0, PT, RZ, UR5, PT, P0 ;  /* 0x00000005ff007c0c */ /* 0x000fda000bf05300 */
[----:B------:R-:W-:Y:S05]  /*10e0*/  @!P0 BRA `(.L_x_14) ;  /* 0x00000000001c8947 */ /* 0x000fea0003800000 */
[----:B01----:R-:W0:Y:S02]  /*10f0*/  LDC.64 R2, c[0x0][0x5a0] ;  /* 0x00016800ff027b82 */ /* 0x003e240000000a00 */
[----:B0-----:R-:W3:Y:S02]  /*1100*/  LDG.E.64 R2, desc[UR22][R2.64] ;  /* 0x0000001602027981 */ /* 0x001ee4000c1e1b00 */
[----:B---3--:R-:W-:-:S04]  /*1110*/  ISETP.NE.U32.AND P0, PT, R2, RZ, PT ;  /* 0x000000ff0200720c */ /* 0x008fc80003f05070 */
[----:B------:R-:W-:-:S13]  /*1120*/  ISETP.NE.AND.EX P0, PT, R3, RZ, PT, P0 ;  /* 0x000000ff0300720c */ /* 0x000fda0003f05300 */
[----:B------:R-:W-:Y:S05]  /*1130*/  @!P0 BRA `(.L_x_14) ;  /* 0x0000000000088947 */ /* 0x000fea0003800000 */
[----:B------:R0:W5:Y:S01]  /*1140*/  LD.E R14, desc[UR22][R2.64] ;  /* 0x00000016020e7980 */ /* 0x000162000c101900 */
[----:B------:R-:W-:Y:S05]  /*1150*/  BRA `(.L_x_15) ;  /* 0x0000000000207947 */ /* 0x000fea0003800000 */
.L_x_14:
[----:B------:R-:W-:Y:S02]  /*1160*/  ULDC.64 UR4, c[0x0][0x590] ;  /* 0x0001640000047ab9 */ /* 0x000fe40000000a00 */
[----:B------:R-:W-:-:S04]  /*1170*/  ISETP.NE.U32.AND P0, PT, RZ, UR4, PT ;  /* 0x00000004ff007c0c */ /* 0x000fc8000bf05070 */
[----:B------:R-:W-:-:S13]  /*1180*/  ISETP.NE.AND.EX P0, PT, RZ, UR5, PT, P0 ;  /* 0x00000005ff007c0c */ /* 0x000fda000bf05300 */
[----:B------:R-:W-:Y:S05]  /*1190*/  @!P0 BRA `(.L_x_16) ;  /* 0x00000000000c8947 */ /* 0x000fea0003800000 */
[----:B------:R-:W3:Y:S02]  /*11a0*/  LDC.64 R14, c[0x0][0x590] ;  /* 0x00016400ff0e7b82 */ /* 0x000ee40000000a00 */
[----:B---3--:R3:W5:Y:S01]  /*11b0*/  LDG.E R14, desc[UR22][R14.64] ;  /* 0x000000160e0e7981 */ /* 0x008762000c1e1900 */
[----:B------:R-:W-:Y:S05]  /*11c0*/  BRA `(.L_x_15) ;  /* 0x0000000000047947 */ /* 0x000fea0003800000 */
.L_x_16:
[----:B------:R-:W4:Y:S02]  /*11d0*/  LDC R14, c[0x0][0x584] ;  /* 0x00016100ff0e7b82 */ /* 0x000f240000000800 */
.L_x_15:
[----:B------:R-:W-:-:S13]  /*11e0*/  LOP3.LUT P0, RZ, R16, 0xff, RZ, 0xc0, !PT ;  /* 0x000000ff10ff7812 */ /* 0x000fda000780c0ff */
[----:B------:R-:W-:Y:S05]  /*11f0*/  @!P0 EXIT ;  /* 0x000000000000894d */ /* 0x000fea0003800000 */
[----:B------:R-:W2:Y:S01]  /*1200*/  LDC R16, c[0x0][0x658] ;  /* 0x00019600ff107b82 */ /* 0x000ea20000000800 */
[----:B------:R-:W-:Y:S01]  /*1210*/  LOP3.LUT R12, R12, 0x1, RZ, 0xc0, !PT ;  /* 0x000000010c0c7812 */ /* 0x000fe200078ec0ff */
[----:B------:R-:W-:Y:S01]  /*1220*/  ULDC.64 UR6, c[0x0][0x288] ;  /* 0x0000a20000067ab9 */ /* 0x000fe20000000a00 */
[----:B------:R-:W-:Y:S01]  /*1230*/  SHF.R.U32.HI R10, RZ, 0x2, R11 ;  /* 0x00000002ff0a7819 */ /* 0x000fe2000001160b */
[----:B------:R-:W-:Y:S01]  /*1240*/  UIADD3 UR4, UR7, 0x7f, URZ ;  /* 0x0000007f07047890 */ /* 0x000fe2000fffe03f */
[----:B------:R-:W-:Y:S01]  /*1250*/  SHF.R.U32.HI R13, RZ, 0x1, R9 ;  /* 0x00000001ff0d7819 */ /* 0x000fe20000011609 */
[----:B------:R-:W-:Y:S01]  /*1260*/  IMAD.SHL.U32 R19, R12, 0x40, RZ ;  /* 0x000000400c137824 */ /* 0x000fe200078e00ff */
[----:B------:R-:W-:Y:S01]  /*1270*/  LOP3.LUT R10, R10, 0x7, RZ, 0xc0, !PT ;  /* 0x000000070a0a7812 */ /* 0x000fe200078ec0ff */
[----:B01----:R-:W0:Y:S01]  /*1280*/  LDC.64 R2, c[0x0][0x5c8] ;  /* 0x00017200ff027b82 */ /* 0x003e220000000a00 */
[----:B------:R-:W-:Y:S01]  /*1290*/  USHF.R.S32.HI UR5, URZ, 0x1f, UR4 ;  /* 0x0000001f3f057899 */ /* 0x000fe20008011404 */
[----:B---3--:R-:W-:Y:S01]  /*12a0*/  LOP3.LUT R15, R13, 0x30, RZ, 0xc0, !PT ;  /* 0x000000300d0f7812 */ /* 0x008fe200078ec0ff */
[----:B------:R-:W-:Y:S01]  /*12b0*/  IMAD.U32 R18, RZ, RZ, UR6 ;  /* 0x00000006ff127e24 */ /* 0x000fe2000f8e00ff */
[--C-:B------:R-:W-:Y:S01]  /*12c0*/  LOP3.LUT R13, R19, 0x40, R10.reuse, 0xe2, !PT ;  /* 0x00000040130d7812 */ /* 0x100fe200078ee20a */
[----:B------:R-:W-:Y:S01]  /*12d0*/  ULEA.HI UR5, UR5, UR4, URZ, 0x7 ;  /* 0x0000000405057291 */ /* 0x000fe2000f8f383f */
[----:B------:R-:W-:-:S02]  /*12e0*/  IADD3 R19, RZ, -R15, -R10 ;  /* 0x8000000fff137210 */ /* 0x000fc40007ffe80a */
[----:B------:R-:W-:Y:S01]  /*12f0*/  LOP3.LUT R10, R13, R15, RZ, 0xfc, !PT ;  /* 0x0000000f0d0a7212 */ /* 0x000fe200078efcff */
[----:B------:R-:W-:Y:S01]  /*1300*/  IMAD.MOV.U32 R13, RZ, RZ, -0x1 ;  /* 0xffffffffff0d7424 */ /* 0x000fe200078e00ff */
[----:B------:R-:W-:Y:S01]  /*1310*/  USHF.R.S32.HI UR9, URZ, 0x7, UR5 ;  /* 0x000000073f097899 */ /* 0x000fe20008011405 */
[----:B------:R-:W-:Y:S01]  /*1320*/  LOP3.LUT R9, R11, 0x3, RZ, 0xc0, !PT ;  /* 0x000000030b097812 */ /* 0x000fe200078ec0ff */
[----:B------:R-:W-:Y:S01]  /*1330*/  IMAD.MOV.U32 R15, RZ, RZ, 0x1 ;  /* 0x00000001ff0f7424 */ /* 0x000fe200078e00ff */
[----:B------:R-:W-:Y:S01]  /*1340*/  ULDC UR4, c[0x0][0x284] ;  /* 0x0000a10000047ab9 */ /* 0x000fe20000000800 */
[----:B------:R-:W-:Y:S01]  /*1350*/  IMAD R23, R12, -0x40, R19 ;  /* 0xffffffc00c177824 */ /* 0x000fe200078e0213 */
[----:B------:R-:W-:Y:S01]  /*1360*/  UISETP.LT.AND UP0, UPT, UR9, 0x1, UPT ;  /* 0x000000010900788c */ /* 0x000fe2000bf01270 */
[-C--:B--2---:R-:W-:Y:S01]  /*1370*/  SHF.L.U32 R13, R13, R16.reuse, RZ ;  /* 0x000000100d0d7219 */ /* 0x084fe200000006ff */
[----:B------:R-:W-:Y:S01]  /*1380*/  IMAD R9, R9, -0x2, R18 ;  /* 0xfffffffe09097824 */ /* 0x000fe200078e0212 */
[C---:B------:R-:W-:Y:S01]  /*1390*/  LOP3.LUT R19, R11.reuse, 0x80, RZ, 0xc0, !PT ;  /* 0x000000800b137812 */ /* 0x040fe200078ec0ff */
[----:B------:R-:W-:Y:S01]  /*13a0*/  IMAD.SHL.U32 R18, R11, 0x2, RZ ;  /* 0x000000020b127824 */ /* 0x000fe200078e00ff */
[----:B------:R-:W-:Y:S01]  /*13b0*/  USEL UR10, UR9, 0x1, UP0 ;  /* 0x00000001090a7887 */ /* 0x000fe20008000000 */
[----:B------:R-:W-:Y:S01]  /*13c0*/  SHF.L.U32 R15, R15, R16, RZ ;  /* 0x000000100f0f7219 */ /* 0x000fe200000006ff */
[----:B------:R-:W-:Y:S01]  /*13d0*/  IMAD.MOV.U32 R11, RZ, RZ, RZ ;  /* 0x000000ffff0b7224 */ /* 0x000fe200078e00ff */
[----:B------:R-:W-:Y:S01]  /*13e0*/  LOP3.LUT R48, R8, 0x1, RZ, 0xfc, !PT ;  /* 0x0000000108307812 */ /* 0x000fe200078efcff */
[C---:B0-----:R-:W-:Y:S01]  /*13f0*/  IMAD.SHL.U32 R21, R2.reuse, 0x80, RZ ;  /* 0x0000008002157824 */ /* 0x041fe200078e00ff */
[C---:B------:R-:W-:Y:S01]  /*1400*/  SHF.L.U64.HI R20, R2.reuse, 0x7, R3 ;  /* 0x0000000702147819 */ /* 0x040fe20000010203 */
[----:B------:R-:W-:Y:S01]  /*1410*/  VIADD R23, R23, UR4 ;  /* 0x0000000417177c36 */ /* 0x000fe20008000000 */
[----:B------:R-:W-:Y:S01]  /*1420*/  SHF.R.U32.HI R19, RZ, 0x7, R19 ;  /* 0x00000007ff137819 */ /* 0x000fe20000011613 */
[----:B------:R-:W-:Y:S01]  /*1430*/  UIADD3 UR10, UR9, -UR10, URZ ;  /* 0x8000000a090a7290 */ /* 0x000fe2000fffe03f */
[----:B------:R-:W-:Y:S01]  /*1440*/  SHF.L.U64.HI R3, R2, 0x3, R3 ;  /* 0x0000000302037819 */ /* 0x000fe20000010203 */
[----:B------:R-:W-:Y:S01]  /*1450*/  UMOV UR4, URZ ;  /* 0x0000003f00047c82 */ /* 0x000fe20008000000 */
[----:B------:R-:W-:Y:S01]  /*1460*/  LOP3.LUT R22, RZ, R13, RZ, 0x33, !PT ;  /* 0x0000000dff167212 */ /* 0x000fe200078e33ff */
[----:B------:R-:W-:-:S08]  /*1470*/  UMOV UR5, URZ ;  /* 0x0000003f00057c82 */ /* 0x000fd00008000000 */
.L_x_57:
[----:B------:R-:W0:Y:S01]  /*1480*/  SHFL.IDX PT, R13, R19, RZ, 0x1f ;  /* 0x00001fff130d7589 */ /* 0x000e2200000e0000 */
[----:B------:R-:W1:Y:S01]  /*1490*/  S2UR UR8, SR_CgaCtaId ;  /* 0x00000000000879c3 */ /* 0x000e620000008800 */
[----:B------:R-:W-:Y:S01]  /*14a0*/  UMOV UR11, 0x400 ;  /* 0x00000400000b7882 */ /* 0x000fe20000000000 */
[----:B------:R-:W-:Y:S01]  /*14b0*/  UMOV UR14, UR5 ;  /* 0x00000005000e7c82 */ /* 0x000fe20008000000 */
[----:B------:R-:W-:Y:S01]  /*14c0*/  IMAD.MOV.U32 R34, RZ, RZ, RZ ;  /* 0x000000ffff227224 */ /* 0x000fe200078e00ff */
[----:B------:R-:W-:Y:S02]  /*14d0*/  CS2R R40, SRZ ;  /* 0x0000000000287805 */ /* 0x000fe4000001ff00 */
[----:B------:R-:W-:Y:S02]  /*14e0*/  CS2R R42, SRZ ;  /* 0x00000000002a7805 */ /* 0x000fe4000001ff00 */
[----:B------:R-:W-:Y:S01]  /*14f0*/  CS2R R44, SRZ ;  /* 0x00000000002c7805 */ /* 0x000fe2000001ff00 */
[----:B------:R-:W-:Y:S01]  /*1500*/  IMAD.MOV.U32 R47, RZ, RZ, RZ ;  /* 0x000000ffff2f7224 */ /* 0x000fe200078e00ff */
[----:B--2---:R-:W2:Y:S01]  /*1510*/  LDC R12, c[0x0][0x28c] ;  /* 0x0000a300ff0c7b82 */ /* 0x004ea20000000800 */
[----:B------:R-:W-:Y:S01]  /*1520*/  IMAD.U32 R28, RZ, RZ, UR4 ;  /* 0x00000004ff1c7e24 */ /* 0x000fe2000f8e00ff */
[----:B------:R-:W-:-:S02]  /*1530*/  CS2R R24, SRZ ;  /* 0x0000000000187805 */ /* 0x000fc4000001ff00 */
[----:B------:R-:W-:Y:S02]  /*1540*/  CS2R R26, SRZ ;  /* 0x00000000001a7805 */ /* 0x000fe4000001ff00 */
[----:B------:R-:W-:Y:S02]  /*1550*/  CS2R R36, SRZ ;  /* 0x0000000000247805 */ /* 0x000fe4000001ff00 */
[----:B------:R-:W-:Y:S02]  /*1560*/  CS2R R38, SRZ ;  /* 0x0000000000267805 */ /* 0x000fe4000001ff00 */
[----:B0-----:R-:W-:Y:S01]  /*1570*/  R2UR UR6, R13 ;  /* 0x000000000d0672ca */ /* 0x001fe200000e0000 */
[----:B-1----:R-:W-:Y:S01]  /*1580*/  ULEA UR11, UR8, UR11, 0x18 ;  /* 0x0000000b080b7291 */ /* 0x002fe2000f8ec03f */
[----:B--2---:R-:W-:-:S11]  /*1590*/  ISETP.GE.AND P0, PT, R12, 0x1, PT ;  /* 0x000000010c00780c */ /* 0x004fd60003f06270 */
[----:B------:R-:W-:-:S04]  /*15a0*/  ULEA.HI UR7, UR6, UR6, URZ, 0x1 ;  /* 0x0000000606077291 */ /* 0x000fc8000f8f083f */
[----:B------:R-:W-:-:S04]  /*15b0*/  ULOP3.LUT UR7, UR7, 0x7fffe, URZ, 0xc0, !UPT ;  /* 0x0007fffe07077892 */ /* 0x000fc8000f8ec03f */
[----:B------:R-:W-:-:S03]  /*15c0*/  UIADD3 UR8, UR6, -UR7, URZ ;  /* 0x8000000706087290 */ /* 0x000fc6000fffe03f */
[----:B------:R-:W-:Y:S01]  /*15d0*/  UMOV UR6, URZ ;  /* 0x0000003f00067c82 */ /* 0x000fe20008000000 */
[----:B------:R-:W-:Y:S01]  /*15e0*/  ULEA UR8, UR8, UR11, 0xd ;  /* 0x0000000b08087291 */ /* 0x000fe2000f8e683f */
[----:B------:R-:W-:-:S03]  /*15f0*/  UMOV UR7, URZ ;  /* 0x0000003f00077c82 */ /* 0x000fc60008000000 */
[----:B------:R-:W-:-:S04]  /*1600*/  UIADD3 UR8, UR8, 0x180, URZ ;  /* 0x0000018008087890 */ /* 0x000fc8000fffe03f */
[----:B------:R-:W-:-:S04]  /*1610*/  USHF.R.U32.HI UR8, URZ, 0x4, UR8 ;  /* 0x000000043f087899 */ /* 0x000fc80008011608 */
[----:B------:R-:W-:-:S04]  /*1620*/  ULOP3.LUT UR8, UR8, 0x3fff, URZ, 0xc0, !UPT ;  /* 0x00003fff08087892 */ /* 0x000fc8000f8ec03f */
[----:B------:R-:W-:-:S03]  /*1630*/  ULOP3.LUT UR12, UR8, 0x10000, URZ, 0xfc, !UPT ;  /* 0x00010000080c7892 */ /* 0x000fc6000f8efc3f */
[----:B------:R-:W-:Y:S01]  /*1640*/  UMOV UR8, URZ ;  /* 0x0000003f00087c82 */ /* 0x000fe20008000000 */
[----:B-----5:R-:W-:Y:S08]  /*1650*/  @!P0 BRA `(.L_x_17) ;  /* 0x00000004004c8947 */ /* 0x020ff00003800000 */
[----:B------:R-:W-:-:S13]  /*1660*/  ISETP.NE.AND P1, PT, R48, 0x3, PT ;  /* 0x000000033000780c */ /* 0x000fda0003f25270 */
[----:B------:R-:W-:Y:S05]  /*1670*/  @!P1 BRA `(.L_x_18) ;  /* 0x0000000000049947 */ /* 0x000fea0003800000 */
[----:B------:R-:W-:Y:S01]  /*1680*/  BPT.TRAP 0x1 ;  /* 0x000000040000795c */ /* 0x000fe20000300000 */
.L_x_18:
[----:B------:R-:W-:Y:S01]  /*1690*/  ULEA UR6, UR5, UR11, 0x3 ;  /* 0x0000000b05067291 */ /* 0x000fe2000f8e183f */
[----:B------:R-:W-:-:S05]  /*16a0*/  IMAD.U32 R12, RZ, RZ, UR4 ;  /* 0x00000004ff0c7e24 */ /* 0x000fca000f8e00ff */
[----:B------:R-:W-:-:S04]  /*16b0*/  SHF.L.U32 R12, R12, 0x1f, RZ ;  /* 0x0000001f0c0c7819 */ /* 0x000fc800000006ff */
[----:B------:R0:W1:Y:S01]  /*16c0*/  SYNCS.PHASECHK.TRANS64.TRYWAIT P0, [UR6], R12 ;  /* 0x0000000cff0075a7 */ /* 0x0000620008000146 */
[----:B------:R-:W-:Y:S05]  /*16d0*/  @!P1 BRA `(.L_x_19) ;  /* 0x0000000000049947 */ /* 0x000fea0003800000 */
[----:B------:R-:W-:Y:S01]  /*16e0*/  BPT.TRAP 0x1 ;  /* 0x000000040000795c */ /* 0x000fe20000300000 */
.L_x_19:
[----:B-1----:R-:W-:Y:S05]  /*16f0*/  @P0 BRA `(.L_x_20) ;  /* 0x0000000000080947 */ /* 0x002fea0003800000 */
[----:B------:R-:W1:Y:S02]  /*1700*/  SYNCS.PHASECHK.TRANS64.TRYWAIT P0, [UR6], R12 ;  /* 0x0000000cff0075a7 */ /* 0x000e640008000146 */
[----:B-1----:R-:W-:Y:S05]  /*1710*/  @!P0 BRA `(.L_x_21) ;  /* 0x0000003400ec8947 */ /* 0x002fea0003800000 */
.L_x_20:
[----:B------:R-:W-:Y:S01]  /*1720*/  UIADD3 UR6, UR11, 0x30180, URZ ;  /* 0x000301800b067890 */ /* 0x000fe2000fffe03f */
[----:B------:R-:W-:Y:S01]  /*1730*/  WARPGROUP.ARRIVE ;  /* 0x00000000000079c5 */ /* 0x000fe20000000000 */
[----:B------:R-:W-:Y:S01]  /*1740*/  ULEA UR7, UR5, UR12, 0xb ;  /* 0x0000000c05077291 */ /* 0x000fe2000f8e583f */
[----:B------:R-:W-:Y:S01]  /*1750*/  IMAD.MOV.U32 R34, RZ, RZ, RZ ;  /* 0x000000ffff227224 */ /* 0x000fe200078e00ff */
[----:B------:R-:W-:Y:S01]  /*1760*/  USHF.R.U32.HI UR6, URZ, 0x4, UR6 ;  /* 0x000000043f067899 */ /* 0x000fe20008011606 */
[----:B------:R-:W-:Y:S01]  /*1770*/  CS2R R40, SRZ ;  /* 0x0000000000287805 */ /* 0x000fe2000001ff00 */
[----:B------:R-:W-:Y:S01]  /*1780*/  UMOV UR17, 0x40000040 ;  /* 0x4000004000117882 */ /* 0x000fe20000000000 */
[----:B------:R-:W-:Y:S01]  /*1790*/  UMOV UR19, 0x40000000 ;  /* 0x4000000000137882 */ /* 0x000fe20000000000 */
[----:B------:R-:W-:Y:S01]  /*17a0*/  ULOP3.LUT UR6, UR6, 0x3fff, URZ, 0xc0, !UPT ;  /* 0x00003fff06067892 */ /* 0x000fe2000f8ec03f */
[----:B------:R-:W-:Y:S01]  /*17b0*/  CS2R R42, SRZ ;  /* 0x00000000002a7805 */ /* 0x000fe2000001ff00 */
[----:B------:R-:W-:Y:S01]  /*17c0*/  UMOV UR16, UR7 ;  /* 0x0000000700107c82 */ /* 0x000fe20008000000 */
[----:B------:R-:W-:Y:S01]  /*17d0*/  UIADD3 UR8, UR7, 0x400, URZ ;  /* 0x0000040007087890 */ /* 0x000fe2000fffe03f */
[----:B------:R-:W-:Y:S01]  /*17e0*/  CS2R R44, SRZ ;  /* 0x00000000002c7805 */ /* 0x000fe2000001ff00 */
[----:B------:R-:W-:Y:S01]  /*17f0*/  ULOP3.LUT UR6, UR6, 0x10000, URZ, 0xfc, !UPT ;  /* 0x0001000006067892 */ /* 0x000fe2000f8efc3f */
[----:B------:R-:W-:-:S03]  /*1800*/  IMAD.MOV.U32 R47, RZ, RZ, RZ ;  /* 0x000000ffff2f7224 */ /* 0x000fc600078e00ff */
[----:B------:R-:W-:-:S07]  /*1810*/  ULEA UR6, UR5, UR6, 0x6 ;  /* 0x0000000605067291 */ /* 0x000fce000f8e303f */
[----:B------:R-:W-:Y:S02]  /*1820*/  UMOV UR18, UR6 ;  /* 0x0000000600127c82 */ /* 0x000fe40008000000 */
[----:B------:R-:W-:Y:S01]  /*1830*/  QGMMA.64x8x32.F32.E4M3.E4M3 R24, gdesc[UR16], RZ, !UPT ;  /* 0x00000000101879f3 */ /* 0x000fe2000c7008ff */
[----:B------:R-:W-:Y:S01]  /*1840*/  UMOV UR16, UR8 ;  /* 0x0000000800107c82 */ /* 0x000fe20008000000 */
[----:B------:R-:W-:Y:S01]  /*1850*/  UMOV UR17, 0x40000040 ;  /* 0x4000004000117882 */ /* 0x000fe20000000000 */
[----:B------:R-:W-:Y:S01]  /*1860*/  UIADD3 UR8, UR7, 0x402, URZ ;  /* 0x0000040207087890 */ /* 0x000fe2000fffe03f */
[----:B------:R-:W-:Y:S01]  /*1870*/  QGMMA.64x8x32.F32.E4M3.E4M3 R36, gdesc[UR16], RZ, !UPT ;  /* 0x00000000102479f3 */ /* 0x000fe2000c7008ff */
[----:B------:R-:W-:Y:S02]  /*1880*/  UIADD3 UR16, UR7, 0x2, URZ ;  /* 0x0000000207107890 */ /* 0x000fe4000fffe03f */
[----:B------:R-:W-:Y:S01]  /*1890*/  UIADD3 UR18, UR6, 0x2, URZ ;  /* 0x0000000206127890 */ /* 0x000fe2000fffe03f */
[----:B------:R-:W-:Y:S01]  /*18a0*/  UMOV UR17, 0x40000040 ;  /* 0x4000004000117882 */ /* 0x000fe20000000000 */
[----:B------:R-:W-:-:S07]  /*18b0*/  UMOV UR19, 0x40000000 ;  /* 0x4000000000137882 */ /* 0x000fce0000000000 */
[----:B------:R-:W-:Y:S01]  /*18c0*/  QGMMA.64x8x32.F32.E4M3.E4M3 R24, gdesc[UR16], R24 ;  /* 0x00000000101879f3 */ /* 0x000fe20008700818 */
[----:B------:R-:W-:Y:S01]  /*18d0*/  UMOV UR16, UR8 ;  /* 0x0000000800107c82 */ /* 0x000fe20008000000 */
[----:B------:R-:W-:Y:S01]  /*18e0*/  UMOV UR17, 0x40000040 ;  /* 0x4000004000117882 */ /* 0x000fe20000000000 */
[----:B------:R-:W-:Y:S01]  /*18f0*/  UIADD3 UR8, UR7, 0x404, URZ ;  /* 0x0000040407087890 */ /* 0x000fe2000fffe03f */
[----:B------:R-:W-:Y:S01]  /*1900*/  QGMMA.64x8x32.F32.E4M3.E4M3 R36, gdesc[UR16], R36 ;  /* 0x00000000102479f3 */ /* 0x000fe20008700824 */
[----:B------:R-:W-:Y:S02]  /*1910*/  UIADD3 UR16, UR7, 0x4, URZ ;  /* 0x0000000407107890 */ /* 0x000fe4000fffe03f */
[----:B------:R-:W-:Y:S01]  /*1920*/  UIADD3 UR18, UR6, 0x4, URZ ;  /* 0x0000000406127890 */ /* 0x000fe2000fffe03f */
[----:B------:R-:W-:Y:S01]  /*1930*/  UMOV UR17, 0x40000040 ;  /* 0x4000004000117882 */ /* 0x000fe20000000000 */
[----:B------:R-:W-:-:S07]  /*1940*/  UMOV UR19, 0x40000000 ;  /* 0x4000000000137882 */ /* 0x000fce0000000000 */
[----:B------:R-:W-:Y:S01]  /*1950*/  QGMMA.64x8x32.F32.E4M3.E4M3 R24, gdesc[UR16], R24 ;  /* 0x00000000101879f3 */ /* 0x000fe20008700818 */
[----:B------:R-:W-:Y:S01]  /*1960*/  UMOV UR16, UR8 ;  /* 0x0000000800107c82 */ /* 0x000fe20008000000 */
[----:B------:R-:W-:Y:S02]  /*1970*/  UMOV UR17, 0x40000040 ;  /* 0x4000004000117882 */ /* 0x000fe40000000000 */
[----:B------:R-:W-:Y:S01]  /*1980*/  QGMMA.64x8x32.F32.E4M3.E4M3 R36, gdesc[UR16], R36 ;  /* 0x00000000102479f3 */ /* 0x000fe20008700824 */
[----:B------:R-:W-:Y:S02]  /*1990*/  UIADD3 UR16, UR7, 0x6, URZ ;  /* 0x0000000607107890 */ /* 0x000fe4000fffe03f */
[----:B------:R-:W-:Y:S02]  /*19a0*/  UIADD3 UR18, UR6, 0x6, URZ ;  /* 0x0000000606127890 */ /* 0x000fe4000fffe03f */
[----:B------:R-:W-:Y:S01]  /*19b0*/  UIADD3 UR7, UR7, 0x406, URZ ;  /* 0x0000040607077890 */ /* 0x000fe2000fffe03f */
[----:B------:R-:W-:Y:S01]  /*19c0*/  ULDC UR6, c[0x0][0x50c] ;  /* 0x0001430000067ab9 */ /* 0x000fe20000000800 */
[----:B------:R-:W-:Y:S01]  /*19d0*/  UMOV UR17, 0x40000040 ;  /* 0x4000004000117882 */ /* 0x000fe20000000000 */
[----:B------:R-:W-:Y:S01]  /*19e0*/  UMOV UR19, 0x40000000 ;  /* 0x4000000000137882 */ /* 0x000fe20000000000 */
[----:B------:R-:W-:-:S03]  /*19f0*/  UISETP.NE.AND UP0, UPT, UR6, 0x4, UPT ;  /* 0x000000040600788c */ /* 0x000fc6000bf05270 */
[----:B------:R-:W-:Y:S01]  /*1a00*/  UMOV UR6, 0x4 ;  /* 0x0000000400067882 */ /* 0x000fe20000000000 */
[----:B------:R-:W-:Y:S01]  /*1a10*/  QGMMA.64x8x32.F32.E4M3.E4M3 R24, gdesc[UR16], R24 ;  /* 0x00000000101879f3 */ /* 0x000fe20008700818 */
[----:B------:R-:W-:Y:S01]  /*1a20*/  UMOV UR16, UR7 ;  /* 0x0000000700107c82 */ /* 0x000fe20008000000 */
[----:B------:R-:W-:Y:S01]  /*1a30*/  USEL UR7, URZ, 0x1, UP0 ;  /* 0x000000013f077887 */ /* 0x000fe20008000000 */
[----:B------:R-:W-:Y:S02]  /*1a40*/  UMOV UR17, 0x40000040 ;  /* 0x4000004000117882 */ /* 0x000fe40000000000 */
[----:B------:R-:W-:Y:S03]  /*1a50*/  QGMMA.64x8x32.F32.E4M3.E4M3 R36, gdesc[UR16], R36, gsb0 ;  /* 0x00000000102479f3 */ /* 0x000fe60008000824 */
[----:B------:R-:W-:-:S13]  /*1a60*/  ISETP.NE.AND P0, PT, RZ, UR7, PT ;  /* 0x00000007ff007c0c */ /* 0x000fda000bf05270 */
[----:B------:R-:W-:Y:S05]  /*1a70*/  @!P0 BRA `(.L_x_22) ;  /* 0x0000000000288947 */ /* 0x000fea0003800000 */
[----:B------:R-:W-:Y:S02]  /*1a80*/  WARPGROUP.DEPBAR.LE gsb0, 0x0 ;  /* 0x00008000000079c5 */ /* 0x000fe40000010000 */
[----:B------:R-:W-:-:S01]  /*1a90*/  FADD R47, RZ, R24 ;  /* 0x00000018ff2f7221 */ /* 0x000fc20000000000 */
[----:B------:R-:W-:Y:S01]  /*1aa0*/  FADD R44, RZ, R25 ;  /* 0x00000019ff2c7221 */ /* 0x000fe20000000000 */
[----:B------:R-:W-:-:S01]  /*1ab0*/  FADD R45, RZ, R26 ;  /* 0x0000001aff2d7221 */ /* 0x000fc20000000000 */
[----:B------:R-:W-:Y:S01]  /*1ac0*/  FADD R42, RZ, R27 ;  /* 0x0000001bff2a7221 */ /* 0x000fe20000000000 */
[----:B------:R-:W-:-:S01]  /*1ad0*/  FADD R43, RZ, R36 ;  /* 0x00000024ff2b7221 */ /* 0x000fc20000000000 */
[----:B------:R-:W-:Y:S01]  /*1ae0*/  FADD R40, RZ, R37 ;  /* 0x00000025ff287221 */ /* 0x000fe20000000000 */
[----:B------:R-:W-:-:S01]  /*1af0*/  FADD R41, RZ, R38 ;  /* 0x00000026ff297221 */ /* 0x000fc20000000000 */
[----:B------:R-:W-:Y:S01]  /*1b00*/  FADD R34, RZ, R39 ;  /* 0x00000027ff227221 */ /* 0x000fe20000000000 */
[----:B------:R-:W-:-:S06]  /*1b10*/  UMOV UR6, URZ ;  /* 0x0000003f00067c82 */ /* 0x000fcc0008000000 */
.L_x_22:
[----:B------:R-:W-:-:S04]  /*1b20*/  UIADD3 UR14, UR5, 0x1, URZ ;  /* 0x00000001050e7890 */ /* 0x000fc8000fffe03f */
[----:B------:R-:W-:-:S04]  /*1b30*/  UISETP.NE.AND UP0, UPT, UR14, 0x6, UPT ;  /* 0x000000060e00788c */ /* 0x000fc8000bf05270 */
[----:B------:R-:W-:Y:S02]  /*1b40*/  USEL UR8, URZ, 0x1, UP0 ;  /* 0x000000013f087887 */ /* 0x000fe40008000000 */
[----:B------:R-:W-:Y:S02]  /*1b50*/  USEL UR14, UR14, URZ, UP0 ;  /* 0x0000003f0e0e7287 */ /* 0x000fe40008000000 */
[----:B------:R-:W-:-:S06]  /*1b60*/  ULOP3.LUT UR8, UR4, UR8, URZ, 0x3c, !UPT ;  /* 0x0000000804087292 */ /* 0x000fcc000f8e3c3f */
[----:B------:R-:W-:Y:S01]  /*1b70*/  IMAD.U32 R28, RZ, RZ, UR8 ;  /* 0x00000008ff1c7e24 */ /* 0x000fe2000f8e00ff */
[----:B------:R-:W-:-:S06]  /*1b80*/  UMOV UR8, 0x1 ;  /* 0x0000000100087882 */ /* 0x000fcc0000000000 */
.L_x_17:
[----:B------:R-:W-:-:S06]  /*1b90*/  UISETP.GE.AND UP0, UPT, UR10, 0x1, UPT ;  /* 0x000000010a00788c */ /* 0x000fcc000bf06270 */
[----:B------:R-:W-:-:S13]  /*1ba0*/  PLOP3.LUT P0, PT, PT, PT, UP0, 0x80, 0x0 ;  /* 0x000000000000781c */ /* 0x000fda0003f0f008 */
[----:B------:R-:W-:Y:S05]  /*1bb0*/  @!P0 BRA `(.L_x_23) ;  /* 0x0000000400948947 */ /* 0x000fea0003800000 */
[----:B01----:R-:W-:Y:S01]  /*1bc0*/  IMAD.U32 R12, RZ, RZ, UR10 ;  /* 0x0000000aff0c7e24 */ /* 0x003fe2000f8e00ff */
[----:B------:R-:W-:Y:S01]  /*1bd0*/  ULDC UR24, c[0x0][0x50c] ;  /* 0x0001430000187ab9 */ /* 0x000fe20000000800 */
[----:B------:R-:W-:-:S07]  /*1be0*/  IMAD.U32 R13, RZ, RZ, UR5 ;  /* 0x00000005ff0d7e24 */ /* 0x000fce000f8e00ff */
.L_x_31:
[----:B------:R-:W-:-:S13]  /*1bf0*/  ISETP.NE.AND P1, PT, R48, 0x3, PT ;  /* 0x000000033000780c */ /* 0x000fda0003f25270 */
[----:B------:R-:W-:Y:S05]  /*1c00*/  @!P1 BRA `(.L_x_24) ;  /* 0x0000000000049947 */ /* 0x000fea0003800000 */
[----:B------:R-:W-:Y:S01]  /*1c10*/  BPT.TRAP 0x1 ;  /* 0x000000040000795c */ /* 0x000fe20000300000 */
.L_x_24:
[----:B------:R-:W0:Y:S01]  /*1c20*/  S2UR UR15, SR_CgaCtaId ;  /* 0x00000000000f79c3 */ /* 0x000e220000008800 */
[----:B------:R-:W-:Y:S01]  /*1c30*/  UMOV UR11, 0x400 ;  /* 0x00000400000b7882 */ /* 0x000fe20000000000 */
[----:B------:R-:W-:Y:S01]  /*1c40*/  SHF.L.U32 R16, R28, 0x1f, RZ ;  /* 0x0000001f1c107819 */ /* 0x000fe200000006ff */
[----:B0-----:R-:W-:-:S04]  /*1c50*/  ULEA UR11, UR15, UR11, 0x18 ;  /* 0x0000000b0f0b7291 */ /* 0x001fc8000f8ec03f */
[----:B------:R-:W-:-:S09]  /*1c60*/  ULEA UR15, UR14, UR11, 0x3 ;  /* 0x0000000b0e0f7291 */ /* 0x000fd2000f8e183f */
[----:B------:R0:W1:Y:S01]  /*1c70*/  SYNCS.PHASECHK.TRANS64.TRYWAIT P0, [UR15], R16 ;  /* 0x00000010ff0075a7 */ /* 0x000062000800014f */
[----:B------:R-:W-:Y:S05]  /*1c80*/  @!P1 BRA `(.L_x_25) ;  /* 0x0000000000049947 */ /* 0x000fea0003800000 */
[----:B------:R-:W-:Y:S01]  /*1c90*/  BPT.TRAP 0x1 ;  /* 0x000000040000795c */ /* 0x000fe20000300000 */
.L_x_25:
[----:B-1----:R-:W-:Y:S05]  /*1ca0*/  @P0 BRA `(.L_x_26) ;  /* 0x0000000000080947 */ /* 0x002fea0003800000 */
[----:B------:R-:W1:Y:S02]  /*1cb0*/  SYNCS.PHASECHK.TRANS64.TRYWAIT P0, [UR15], R16 ;  /* 0x00000010ff0075a7 */ /* 0x000e64000800014f */
[----:B-1----:R-:W-:Y:S05]  /*1cc0*/  @!P0 BRA `(.L_x_27) ;  /* 0x0000003000988947 */ /* 0x002fea0003800000 */
.L_x_26:
[----:B------:R-:W-:Y:S01]  /*1cd0*/  UIADD3 UR15, UR11, 0x30180, URZ ;  /* 0x000301800b0f7890 */ /* 0x000fe2000fffe03f */
[----:B------:R-:W-:Y:S01]  /*1ce0*/  WARPGROUP.ARRIVE ;  /* 0x00000000000079c5 */ /* 0x000fe20000000000 */
[----:B------:R-:W-:Y:S02]  /*1cf0*/  UISETP.NE.AND UP0, UPT, UR7, URZ, UPT ;  /* 0x0000003f0700728c */ /* 0x000fe4000bf05270 */
[----:B------:R-:W-:Y:S02]  /*1d00*/  USHF.R.U32.HI UR15, URZ, 0x4, UR15 ;  /* 0x000000043f0f7899 */ /* 0x000fe4000801160f */
[----:B------:R-:W-:Y:S02]  /*1d10*/  USEL UR8, UR8, URZ, !UP0 ;  /* 0x0000003f08087287 */ /* 0x000fe4000c000000 */
[----:B------:R-:W-:Y:S02]  /*1d20*/  ULOP3.LUT UR15, UR15, 0x3fff, URZ, 0xc0, !UPT ;  /* 0x00003fff0f0f7892 */ /* 0x000fe4000f8ec03f */
[----:B------:R-:W-:-:S02]  /*1d30*/  UISETP.NE.U32.AND UP0, UPT, UR8, URZ, UPT ;  /* 0x0000003f0800728c */ /* 0x000fc4000bf05070 */
[----:B------:R-:W-:Y:S02]  /*1d40*/  ULOP3.LUT UR7, UR15, 0x10000, URZ, 0xfc, !UPT ;  /* 0x000100000f077892 */ /* 0x000fe4000f8efc3f */
[----:B------:R-:W-:Y:S02]  /*1d50*/  ULEA UR8, UR14, UR12, 0xb ;  /* 0x0000000c0e087291 */ /* 0x000fe4000f8e583f */
[----:B------:R-:W-:Y:S02]  /*1d60*/  ULEA UR7, UR14, UR7, 0x6 ;  /* 0x000000070e077291 */ /* 0x000fe4000f8e303f */
[----:B------:R-:W-:Y:S01]  /*1d70*/  UIADD3 UR15, UR8, 0x400, URZ ;  /* 0x00000400080f7890 */ /* 0x000fe2000fffe03f */
[----:B------:R-:W-:Y:S02]  /*1d80*/  UMOV UR17, 0x40000040 ;  /* 0x4000004000117882 */ /* 0x000fe40000000000 */
[----:B------:R-:W-:Y:S01]  /*1d90*/  UMOV UR16, UR8 ;  /* 0x0000000800107c82 */ /* 0x000fe20008000000 */
[----:B------:R-:W-:Y:S01]  /*1da0*/  UMOV UR19, 0x40000000 ;  /* 0x4000000000137882 */ /* 0x000fe20000000000 */
[----:B------:R-:W-:Y:S01]  /*1db0*/  UMOV UR18, UR7 ;  /* 0x0000000700127c82 */ /* 0x000fe20008000000 */
[----:B------:R-:W-:Y:S01]  /*1dc0*/  UIADD3 UR6, UR6, 0x4, URZ ;  /* 0x0000000406067890 */ /* 0x000fe2000fffe03f */
[----:B------:R-:W-:Y:S01]  /*1dd0*/  QGMMA.64x8x32.F32.E4M3.E4M3 R24, gdesc[UR16], R24, UP0 ;  /* 0x00000000101879f3 */ /* 0x000fe2000bf00818 */
[----:B------:R-:W-:Y:S01]  /*1de0*/  UMOV UR16, UR15 ;  /* 0x0000000f00107c82 */ /* 0x000fe20008000000 */
[----:B------:R-:W-:Y:S01]  /*1df0*/  UMOV UR17, 0x40000040 ;  /* 0x4000004000117882 */ /* 0x000fe20000000000 */
[----:B------:R-:W-:Y:S01]  /*1e00*/  UIADD3 UR15, UR8, 0x402, URZ ;  /* 0x00000402080f7890 */ /* 0x000fe2000fffe03f */
[----:B------:R-:W-:Y:S01]  /*1e10*/  QGMMA.64x8x32.F32.E4M3.E4M3 R36, gdesc[UR16], R36, UP0 ;  /* 0x00000000102479f3 */ /* 0x000fe2000bf00824 */
[----:B------:R-:W-:-:S02]  /*1e20*/  UIADD3 UR16, UR8, 0x2, URZ ;  /* 0x0000000208107890 */ /* 0x000fc4000fffe03f */
[----:B------:R-:W-:Y:S01]  /*1e30*/  UIADD3 UR18, UR7, 0x2, URZ ;  /* 0x0000000207127890 */ /* 0x000fe2000fffe03f */
[----:B------:R-:W-:Y:S01]  /*1e40*/  UMOV UR17, 0x40000040 ;  /* 0x4000004000117882 */ /* 0x000fe20000000000 */
[----:B------:R-:W-:Y:S01]  /*1e50*/  UMOV UR19, 0x40000000 ;  /* 0x4000000000137882 */ /* 0x000fe20000000000 */
[----:B------:R-:W-:-:S06]  /*1e60*/  UISETP.NE.AND UP0, UPT, UR6, UR24, UPT ;  /* 0x000000180600728c */ /* 0x000fcc000bf05270 */
        /* <DEDUP_REMOVED lines=16> */
[----:B------:R-:W-:Y:S01]  /*1f70*/  UMOV UR17, 0x40000040 ;  /* 0x4000004000117882 */ /* 0x000fe20000000000 */
[----:B------:R-:W-:Y:S01]  /*1f80*/  UMOV UR19, 0x40000000 ;  /* 0x4000000000137882 */ /* 0x000fe20000000000 */
[----:B------:R-:W-:-:S06]  /*1f90*/  USEL UR7, URZ, 0x1, UP0 ;  /* 0x000000013f077887 */ /* 0x000fcc0008000000 */
[----:B------:R-:W-:Y:S01]  /*1fa0*/  ISETP.NE.AND P0, PT, RZ, UR7, PT ;  /* 0x00000007ff007c0c */ /* 0x000fe2000bf05270 */
[----:B------:R-:W-:Y:S01]  /*1fb0*/  QGMMA.64x8x32.F32.E4M3.E4M3 R24, gdesc[UR16], R24 ;  /* 0x00000000101879f3 */ /* 0x000fe20008700818 */
[----:B------:R-:W-:Y:S01]  /*1fc0*/  UMOV UR16, UR8 ;  /* 0x0000000800107c82 */ /* 0x000fe20008000000 */
[----:B------:R-:W-:Y:S02]  /*1fd0*/  UMOV UR17, 0x40000040 ;  /* 0x4000004000117882 */ /* 0x000fe40000000000 */
[----:B------:R-:W-:Y:S03]  /*1fe0*/  QGMMA.64x8x32.F32.E4M3.E4M3 R36, gdesc[UR16], R36, gsb0 ;  /* 0x00000000102479f3 */ /* 0x000fe60008000824 */
[----:B------:R-:W-:-:S05]  /*1ff0*/  WARPGROUP.DEPBAR.LE gsb0, 0x1 ;  /* 0x00008000000079c5 */ /* 0x000fca0000010100 */
[----:B------:R-:W-:Y:S05]  /*2000*/  @!P0 BRA `(.L_x_28) ;  /* 0x0000000000288947 */ /* 0x000fea0003800000 */
[----:B------:R-:W-:Y:S02]  /*2010*/  WARPGROUP.DEPBAR.LE gsb0, 0x0 ;  /* 0x00008000000079c5 */ /* 0x000fe40000010000 */
[----:B------:R-:W-:-:S01]  /*2020*/  FADD R47, R24, R47 ;  /* 0x0000002f182f7221 */ /* 0x000fc20000000000 */
[----:B------:R-:W-:Y:S01]  /*2030*/  FADD R44, R25, R44 ;  /* 0x0000002c192c7221 */ /* 0x000fe20000000000 */
[----:B------:R-:W-:-:S01]  /*2040*/  FADD R45, R26, R45 ;  /* 0x0000002d1a2d7221 */ /* 0x000fc20000000000 */
[----:B------:R-:W-:Y:S01]  /*2050*/  FADD R42, R27, R42 ;  /* 0x0000002a1b2a7221 */ /* 0x000fe20000000000 */
[----:B------:R-:W-:-:S01]  /*2060*/  FADD R43, R36, R43 ;  /* 0x0000002b242b7221 */ /* 0x000fc20000000000 */
[----:B------:R-:W-:Y:S01]  /*2070*/  FADD R40, R37, R40 ;  /* 0x0000002825287221 */ /* 0x000fe20000000000 */
[----:B------:R-:W-:-:S01]  /*2080*/  FADD R41, R38, R41 ;  /* 0x0000002926297221 */ /* 0x000fc20000000000 */
[----:B------:R-:W-:Y:S01]  /*2090*/  FADD R34, R34, R39 ;  /* 0x0000002722227221 */ /* 0x000fe20000000000 */
[----:B------:R-:W-:-:S06]  /*20a0*/  UMOV UR6, URZ ;  /* 0x0000003f00067c82 */ /* 0x000fcc0008000000 */
.L_x_28:
[----:B------:R-:W-:Y:S05]  /*20b0*/  @!P1 BRA `(.L_x_29) ;  /* 0x0000000000049947 */ /* 0x000fea0003800000 */
[----:B------:R-:W-:Y:S01]  /*20c0*/  BPT.TRAP 0x1 ;  /* 0x000000040000795c */ /* 0x000fe20000300000 */
.L_x_29:
[----:B------:R-:W-:-:S13]  /*20d0*/  ISETP.NE.AND P0, PT, R5, RZ, PT ;  /* 0x000000ff0500720c */ /* 0x000fda0003f05270 */
[----:B01----:R-:W-:-:S05]  /*20e0*/  @P0 LEA R16, R13, UR11, 0x3 ;  /* 0x0000000b0d100c11 */ /* 0x003fca000f8e18ff */
[----:B------:R-:W-:-:S05]  /*20f0*/  @P0 VIADD R31, R16, 0x30 ;  /* 0x00000030101f0836 */ /* 0x000fca0000000000 */
[----:B------:R-:W-:-:S04]  /*2100*/  @P0 PRMT R31, R4, 0x654, R31 ;  /* 0x00000654041f0816 */ /* 0x000fc8000000001f */
[----:B------:R0:W-:Y:S01]  /*2110*/  @P0 SYNCS.ARRIVE.TRANS64.RED.A1T0 RZ, [R31+URZ], RZ ;  /* 0x000000ff1fff09a7 */ /* 0x0001e2000810043f */
[----:B------:R-:W-:-:S13]  /*2120*/  ISETP.GT.U32.AND P0, PT, R8, 0x1, PT ;  /* 0x000000010800780c */ /* 0x000fda0003f04070 */
[----:B0-----:R-:W-:Y:S05]  /*2130*/  @P0 BRA `(.L_x_30) ;  /* 0x0000000000040947 */ /* 0x001fea0003800000 */
[----:B------:R-:W-:Y:S01]  /*2140*/  BPT.TRAP 0x1 ;  /* 0x000000040000795c */ /* 0x000fe20000300000 */
.L_x_30:
[----:B------:R-:W-:Y:S01]  /*2150*/  UIADD3 UR14, UR14, 0x1, URZ ;  /* 0x000000010e0e7890 */ /* 0x000fe2000fffe03f */
[C---:B------:R-:W-:Y:S01]  /*2160*/  ISETP.GT.AND P1, PT, R12.reuse, 0x1, PT ;  /* 0x000000010c00780c */ /* 0x040fe20003f24270 */
[----:B------:R-:W-:Y:S02]  /*2170*/  VIADD R13, R13, 0x1 ;  /* 0x000000010d0d7836 */ /* 0x000fe40000000000 */
[----:B------:R-:W-:Y:S01]  /*2180*/  UISETP.NE.AND UP0, UPT, UR14, 0x6, UPT ;  /* 0x000000060e00788c */ /* 0x000fe2000bf05270 */
[----:B------:R-:W-:Y:S02]  /*2190*/  VIADD R12, R12, 0xffffffff ;  /* 0xffffffff0c0c7836 */ /* 0x000fe40000000000 */
[C---:B------:R-:W-:Y:S01]  /*21a0*/  ISETP.NE.AND P0, PT, R13.reuse, 0x6, PT ;  /* 0x000000060d00780c */ /* 0x040fe20003f05270 */
[----:B------:R-:W-:Y:S02]  /*21b0*/  USEL UR8, URZ, 0x1, UP0 ;  /* 0x000000013f087887 */ /* 0x000fe40008000000 */
[----:B------:R-:W-:Y:S01]  /*21c0*/  USEL UR14, UR14, URZ, UP0 ;  /* 0x0000003f0e0e7287 */ /* 0x000fe20008000000 */
[----:B------:R-:W-:-:S03]  /*21d0*/  SEL R13, R13, RZ, P0 ;  /* 0x000000ff0d0d7207 */ /* 0x000fc60000000000 */
[----:B------:R-:W-:Y:S01]  /*21e0*/  LOP3.LUT R28, R28, UR8, RZ, 0x3c, !PT ;  /* 0x000000081c1c7c12 */ /* 0x000fe2000f8e3cff */
[----:B------:R-:W-:Y:S01]  /*21f0*/  UMOV UR8, 0x1 ;  /* 0x0000000100087882 */ /* 0x000fe20000000000 */
[----:B------:R-:W-:Y:S06]  /*2200*/  @P1 BRA `(.L_x_31) ;  /* 0xfffffff800781947 */ /* 0x000fec000383ffff */
.L_x_23:
[----:B------:R-:W-:Y:S01]  /*2210*/  UISETP.NE.AND UP0, UPT, UR6, URZ, UPT ;  /* 0x0000003f0600728c */ /* 0x000fe2000bf05270 */
[----:B01----:R-:W0:Y:S03]  /*2220*/  LDC R12, c[0x0][0x28c] ;  /* 0x0000a300ff0c7b82 */ /* 0x003e260000000800 */
[----:B------:R-:W-:-:S06]  /*2230*/  USEL UR6, URZ, 0x1, !UP0 ;  /* 0x000000013f067887 */ /* 0x000fcc000c000000 */
[----:B------:R-:W-:Y:S02]  /*2240*/  ISETP.NE.AND P0, PT, RZ, UR6, PT ;  /* 0x00000006ff007c0c */ /* 0x000fe4000bf05270 */
[----:B0-----:R-:W-:-:S11]  /*2250*/  ISETP.GE.AND P1, PT, R12, 0x1, PT ;  /* 0x000000010c00780c */ /* 0x001fd60003f26270 */
[----:B------:R-:W-:Y:S05]  /*2260*/  @!P0 BRA `(.L_x_32) ;  /* 0x0000000000248947 */ /* 0x000fea0003800000 */
[----:B------:R-:W-:Y:S02]  /*2270*/  WARPGROUP.DEPBAR.LE gsb0, 0x0 ;  /* 0x00008000000079c5 */ /* 0x000fe40000010000 */
[----:B------:R-:W-:Y:S01]  /*2280*/  FADD R47, R24, R47 ;  /* 0x0000002f182f7221 */ /* 0x000fe20000000000 */
[----:B------:R-:W-:Y:S01]  /*2290*/  FADD R44, R25, R44 ;  /* 0x0000002c192c7221 */ /* 0x000fe20000000000 */
[----:B------:R-:W-:Y:S01]  /*22a0*/  FADD R45, R26, R45 ;  /* 0x0000002d1a2d7221 */ /* 0x000fe20000000000 */
[----:B------:R-:W-:Y:S01]  /*22b0*/  FADD R42, R27, R42 ;  /* 0x0000002a1b2a7221 */ /* 0x000fe20000000000 */
[----:B------:R-:W-:Y:S01]  /*22c0*/  FADD R43, R36, R43 ;  /* 0x0000002b242b7221 */ /* 0x000fe20000000000 */
[----:B------:R-:W-:Y:S01]  /*22d0*/  FADD R40, R37, R40 ;  /* 0x0000002825287221 */ /* 0x000fe20000000000 */
[----:B------:R-:W-:Y:S01]  /*22e0*/  FADD R41, R38, R41 ;  /* 0x0000002926297221 */ /* 0x000fe20000000000 */
[----:B------:R-:W-:-:S07]  /*22f0*/  FADD R34, R34, R39 ;  /* 0x0000002722227221 */ /* 0x000fce0000000000 */
.L_x_32:
[----:B------:R-:W-:Y:S02]  /*2300*/  WARPGROUP.DEPBAR.LE gsb0, 0x0 ;  /* 0x00008000000079c5 */ /* 0x000fe40000010000 */
[----:B------:R-:W-:Y:S05]  /*2310*/  @!P1 BRA `(.L_x_33) ;  /* 0x0000000000489947 */ /* 0x000fea0003800000 */
[----:B------:R-:W-:-:S13]  /*2320*/  ISETP.NE.AND P0, PT, R48, 0x3, PT ;  /* 0x000000033000780c */ /* 0x000fda0003f05270 */
[----:B------:R-:W-:Y:S05]  /*2330*/  @!P0 BRA `(.L_x_34) ;  /* 0x0000000000048947 */ /* 0x000fea0003800000 */
[----:B------:R-:W-:Y:S01]  /*2340*/  BPT.TRAP 0x1 ;  /* 0x000000040000795c */ /* 0x000fe20000300000 */
.L_x_34:
[----:B------:R-:W-:-:S13]  /*2350*/  ISETP.NE.AND P0, PT, R5, RZ, PT ;  /* 0x000000ff0500720c */ /* 0x000fda0003f05270 */
[----:B------:R-:W-:-:S05]  /*2360*/  VOTEU.ANY UP0, P0 ;  /* 0x00000000003f7886 */ /* 0x000fca0000000100 */
[----:B------:R-:W-:-:S06]  /*2370*/  @UP0 UIADD3 UR6, UR10, UR5, URZ ;  /* 0x000000050a060290 */ /* 0x000fcc000fffe03f */
[----:B------:R-:W-:Y:S02]  /*2380*/  IMAD.U32 R12, RZ, RZ, UR6 ;  /* 0x00000006ff0c7e24 */ /* 0x000fe4000f8e00ff */
[----:B------:R-:W-:Y:S02]  /*2390*/  IMAD.U32 R25, RZ, RZ, UR6 ;  /* 0x00000006ff197e24 */ /* 0x000fe4000f8e00ff */
[----:B------:R-:W-:-:S05]  /*23a0*/  @P0 IMAD.WIDE.U32 R12, R12, -0x55555555, RZ ;  /* 0xaaaaaaab0c0c0825 */ /* 0x000fca00078e00ff */
[----:B------:R-:W-:-:S05]  /*23b0*/  @P0 SHF.R.U32.HI R12, RZ, 0x2, R13 ;  /* 0x00000002ff0c0819 */ /* 0x000fca000001160d */
[----:B------:R-:W-:-:S05]  /*23c0*/  @P0 IMAD R12, R12, -0x6, R25 ;  /* 0xfffffffa0c0c0824 */ /* 0x000fca00078e0219 */
[----:B------:R-:W-:-:S05]  /*23d0*/  @P0 LEA R12, R12, UR11, 0x3 ;  /* 0x0000000b0c0c0c11 */ /* 0x000fca000f8e18ff */
[----:B------:R-:W-:-:S05]  /*23e0*/  @P0 VIADD R13, R12, 0x30 ;  /* 0x000000300c0d0836 */ /* 0x000fca0000000000 */
[----:B------:R-:W-:-:S04]  /*23f0*/  @P0 PRMT R13, R4, 0x654, R13 ;  /* 0x00000654040d0816 */ /* 0x000fc8000000000d */
[----:B------:R0:W-:Y:S01]  /*2400*/  @P0 SYNCS.ARRIVE.TRANS64.RED.A1T0 RZ, [R13+URZ], RZ ;  /* 0x000000ff0dff09a7 */ /* 0x0001e2000810043f */
[----:B------:R-:W-:-:S13]  /*2410*/  ISETP.GT.U32.AND P0, PT, R8, 0x1, PT ;  /* 0x000000010800780c */ /* 0x000fda0003f04070 */
[----:B0-----:R-:W-:Y:S05]  /*2420*/  @P0 BRA `(.L_x_33) ;  /* 0x0000000000040947 */ /* 0x001fea0003800000 */
[----:B------:R-:W-:Y:S01]  /*2430*/  BPT.TRAP 0x1 ;  /* 0x000000040000795c */ /* 0x000fe20000300000 */
.L_x_33:
[----:B------:R-:W-:Y:S01]  /*2440*/  IMAD.SHL.U32 R26, R17, 0x8, RZ ;  /* 0x00000008111a7824 */ /* 0x000fe200078e00ff */
[----:B------:R-:W-:Y:S01]  /*2450*/  UIADD3 UR5, UR9, UR5, URZ ;  /* 0x0000000509057290 */ /* 0x000fe2000fffe03f */
[----:B------:R-:W-:Y:S01]  /*2460*/  SHF.R.S32.HI R37, RZ, 0x1f, R35 ;  /* 0x0000001fff257819 */ /* 0x000fe20000011423 */
[----:B------:R-:W-:Y:S01]  /*2470*/  ULDC UR11, c[0x0][0x288] ;  /* 0x0000a200000b7ab9 */ /* 0x000fe20000000800 */
[----:B------:R-:W-:Y:S01]  /*2480*/  IMAD.SHL.U32 R38, R29, 0x100, RZ ;  /* 0x000001001d267824 */ /* 0x000fe200078e00ff */
[C---:B------:R-:W-:Y:S01]  /*2490*/  LOP3.LUT R24, R26.reuse, 0x6, R18, 0xf8, !PT ;  /* 0x000000061a187812 */ /* 0x040fe200078ef812 */
[----:B------:R-:W-:Y:S01]  /*24a0*/  ULDC.64 UR6, c[0x0][0x5d0] ;  /* 0x0001740000067ab9 */ /* 0x000fe20000000a00 */
[----:B------:R-:W-:Y:S01]  /*24b0*/  UISETP.GT.U32.AND UP0, UPT, UR5, 0x5, UPT ;  /* 0x000000050500788c */ /* 0x000fe2000bf04070 */
[----:B------:R-:W-:Y:S01]  /*24c0*/  ISETP.GE.AND P0, PT, R26, UR11, PT ;  /* 0x0000000b1a007c0c */ /* 0x000fe2000bf06270 */
[----:B------:R-:W-:Y:S01]  /*24d0*/  IMAD R12, R37, UR6, RZ ;  /* 0x00000006250c7c24 */ /* 0x000fe2000f8e02ff */
[----:B------:R-:W-:Y:S01]  /*24e0*/  SHF.R.S32.HI R25, RZ, 0x1f, R24 ;  /* 0x0000001fff197819 */ /* 0x000fe20000011418 */
[----:B------:R-:W-:Y:S01]  /*24f0*/  ULDC UR12, c[0x0][0x284] ;  /* 0x0000a100000c7ab9 */ /* 0x000fe20000000800 */
[----:B------:R-:W-:Y:S01]  /*2500*/  UISETP.LT.U32.AND UP0, UPT, UR9, 0x6, UP0 ;  /* 0x000000060900788c */ /* 0x000fe20008701070 */
[----:B------:R-:W-:Y:S01]  /*2510*/  ISETP.GE.OR P0, PT, R38, UR12, P0 ;  /* 0x0000000c26007c0c */ /* 0x000fe20008706670 */
[----:B------:R-:W-:Y:S01]  /*2520*/  UISETP.GE.U32.AND UP1, UPT, UR9, 0x6, UPT ;  /* 0x000000060900788c */ /* 0x000fe2000bf26070 */
[C---:B------:R-:W-:Y:S01]  /*2530*/  IMAD R17, R35.reuse, UR7, R12 ;  /* 0x0000000723117c24 */ /* 0x040fe2000f8e020c */
[----:B------:R-:W-:Y:S01]  /*2540*/  USEL UR8, URZ, 0x1, !UP0 ;  /* 0x000000013f087887 */ /* 0x000fe2000c000000 */
[----:B------:R-:W-:Y:S01]  /*2550*/  IMAD.WIDE.U32 R12, R35, UR6, R24 ;  /* 0x00000006230c7c25 */ /* 0x000fe2000f8e0018 */
[----:B------:R-:W-:Y:S01]  /*2560*/  UIMAD.WIDE.U32 UR6, UR5, -0x55555555, URZ ;  /* 0xaaaaaaab050678a5 */ /* 0x000fe2000f8e003f */
[----:B------:R-:W-:-:S02]  /*2570*/  ULDC.64 UR14, c[0x0][0x5c8] ;  /* 0x00017200000e7ab9 */ /* 0x000fc40000000a00 */
[----:B------:R-:W-:Y:S01]  /*2580*/  IMAD.WIDE R28, R29, 0x100, R10 ;  /* 0x000001001d1c7825 */ /* 0x000fe200078e020a */
[----:B------:R-:W-:Y:S02]  /*2590*/  USHF.R.U32.HI UR6, URZ, 0x2, UR7 ;  /* 0x000000023f067899 */ /* 0x000fe40008011607 */
[----:B------:R-:W-:Y:S01]  /*25a0*/  ULOP3.LUT UR4, UR4, UR8, URZ, 0x3c, !UPT ;  /* 0x0000000804047292 */ /* 0x000fe2000f8e3c3f */
[----:B------:R-:W-:Y:S01]  /*25b0*/  IMAD R27, R29, UR14, RZ ;  /* 0x0000000e1d1b7c24 */ /* 0x000fe2000f8e02ff */
[----:B------:R-:W-:Y:S01]  /*25c0*/  UIMAD UR5, UR6, -0x6, UR5 ;  /* 0xfffffffa060578a4 */ /* 0x000fe2000f8e0205 */
[----:B------:R-:W-:Y:S01]  /*25d0*/  IMAD.IADD R13, R13, 0x1, R17 ;  /* 0x000000010d0d7824 */ /* 0x000fe200078e0211 */
[----:B------:R-:W-:Y:S01]  /*25e0*/  @UP1 ULOP3.LUT UR4, UR4, 0x1, UR6, 0x78, !UPT ;  /* 0x0000000104041892 */ /* 0x000fe2000f8e7806 */
[C---:B------:R-:W-:Y:S02]  /*25f0*/  IMAD R27, R28.reuse, UR15, R27 ;  /* 0x0000000f1c1b7c24 */ /* 0x040fe4000f8e021b */
[----:B------:R-:W-:-:S04]  /*2600*/  IMAD.WIDE.U32 R12, R28, UR14, R12 ;  /* 0x0000000e1c0c7c25 */ /* 0x000fc8000f8e000c */
[----:B------:R-:W-:Y:S01]  /*2610*/  IMAD.MOV.U32 R36, RZ, RZ, -0x1 ;  /* 0xffffffffff247424 */ /* 0x000fe200078e00ff */
[----:B------:R-:W-:Y:S06]  /*2620*/  @P0 BRA `(.L_x_35) ;  /* 0x0000000c00140947 */ /* 0x000fec0003800000 */
[----:B------:R-:W-:Y:S01]  /*2630*/  ULDC.64 UR6, c[0x0][0x5c0] ;  /* 0x0001700000067ab9 */ /* 0x000fe20000000a00 */
[----:B------:R-:W-:Y:S01]  /*2640*/  IMAD.IADD R27, R13, 0x1, R27 ;  /* 0x000000010d1b7824 */ /* 0x000fe200078e021b */
[----:B------:R-:W-:Y:S01]  /*2650*/  IADD3 R30, P4, R12, UR6, RZ ;  /* 0x000000060c1e7c10 */ /* 0x000fe2000ff9e0ff */
[----:B------:R-:W-:Y:S01]  /*2660*/  BSSY B0, `(.L_x_35) ;  /* 0x00000c1000007945 */ /* 0x000fe20003800000 */
[----:B------:R-:W-:Y:S01]  /*2670*/  LEA R46, P2, R2, R12, 0x3 ;  /* 0x0000000c022e7211 */ /* 0x000fe200078418ff */
[----:B------:R-:W-:Y:S01]  /*2680*/  IMAD.IADD R39, R23, 0x1, -R38 ;  /* 0x0000000117277824 */ /* 0x000fe200078e0a26 */
[C---:B------:R-:W-:Y:S02]  /*2690*/  IADD3.X R31, R27.reuse, UR7, RZ, P4, !PT ;  /* 0x000000071b1f7c10 */ /* 0x040fe4000a7fe4ff */
[----:B----45:R-:W-:Y:S01]  /*26a0*/  FSETP.NEU.AND P4, PT, R14, RZ, PT ;  /* 0x000000ff0e00720b */ /* 0x030fe20003f8d000 */
[----:B------:R-:W-:Y:S01]  /*26b0*/  IMAD.X R13, R27, 0x1, R3, P2 ;  /* 0x000000011b0d7824 */ /* 0x000fe200010e0603 */
[----:B------:R-:W-:-:S02]  /*26c0*/  IADD3 R16, P1, P0, R12, UR6, R21 ;  /* 0x000000060c107c10 */ /* 0x000fc4000f83e015 */
[C---:B------:R-:W-:Y:S02]  /*26d0*/  IADD3 R32, P2, R46.reuse, UR6, RZ ;  /* 0x000000062e207c10 */ /* 0x040fe4000ff5e0ff */
[----:B------:R-:W-:Y:S01]  /*26e0*/  IADD3 R12, P5, P6, R46, UR6, R21 ;  /* 0x000000062e0c7c10 */ /* 0x000fe2000febe015 */
[----:B------:R-:W-:Y:S01]  /*26f0*/  IMAD.IADD R46, R9, 0x1, -R26 ;  /* 0x00000001092e7824 */ /* 0x000fe200078e0a1a */
[----:B------:R-:W-:Y:S02]  /*2700*/  IADD3.X R33, R13, UR7, RZ, P2, !PT ;  /* 0x000000070d217c10 */ /* 0x000fe400097fe4ff */
[--C-:B------:R-:W-:Y:S02]  /*2710*/  IADD3.X R17, R27, UR7, R20.reuse, P1, P0 ;  /* 0x000000071b117c10 */ /* 0x100fe40008fe0414 */
[----:B------:R-:W-:Y:S01]  /*2720*/  IADD3.X R13, R13, UR7, R20, P5, P6 ;  /* 0x000000070d0d7c10 */ /* 0x000fe2000afec414 */
[----:B------:R-:W-:Y:S06]  /*2730*/  @!P4 BRA `(.L_x_36) ;  /* 0x00000008003cc947 */ /* 0x000fec0003800000 */
[----:B------:R-:W-:Y:S01]  /*2740*/  ULDC.64 UR6, c[0x0][0x5b8] ;  /* 0x00016e0000067ab9 */ /* 0x000fe20000000a00 */
[----:B------:R-:W-:Y:S01]  /*2750*/  ISETP.GE.AND P0, PT, R39, 0x1, PT ;  /* 0x000000012700780c */ /* 0x000fe20003f06270 */
[----:B------:R-:W-:Y:S01]  /*2760*/  IMAD R38, R37, UR6, RZ ;  /* 0x0000000625267c24 */ /* 0x000fe2000f8e02ff */
[----:B------:R-:W-:Y:S01]  /*2770*/  ULDC.64 UR14, c[0x0][0x5a8] ;  /* 0x00016a00000e7ab9 */ /* 0x000fe20000000a00 */
[C---:B------:R-:W-:Y:S01]  /*2780*/  IMAD.WIDE.U32 R26, R35.reuse, UR6, R24 ;  /* 0x00000006231a7c25 */ /* 0x040fe2000f8e0018 */
[----:B------:R-:W-:Y:S01]  /*2790*/  ISETP.LT.OR P2, PT, R46, 0x1, !P0 ;  /* 0x000000012e00780c */ /* 0x000fe20004741670 */
[----:B------:R-:W-:Y:S02]  /*27a0*/  BSSY B1, `(.L_x_37) ;  /* 0x000000c000017945 */ /* 0x000fe40003800000 */
[----:B------:R-:W-:Y:S01]  /*27b0*/  IMAD R35, R35, UR7, R38 ;  /* 0x0000000723237c24 */ /* 0x000fe2000f8e0226 */
[----:B------:R-:W-:-:S03]  /*27c0*/  ULDC.64 UR6, c[0x0][0x5b0] ;  /* 0x00016c0000067ab9 */ /* 0x000fc60000000a00 */
[----:B------:R-:W-:Y:S02]  /*27d0*/  IMAD.IADD R27, R27, 0x1, R35 ;  /* 0x000000011b1b7824 */ /* 0x000fe400078e0223 */
[----:B------:R-:W-:Y:S02]  /*27e0*/  IMAD R35, R29, UR6, RZ ;  /* 0x000000061d237c24 */ /* 0x000fe4000f8e02ff */
[----:B------:R-:W-:-:S04]  /*27f0*/  IMAD.WIDE.U32 R24, R28, UR6, R26 ;  /* 0x000000061c187c25 */ /* 0x000fc8000f8e001a */
[----:B------:R-:W-:Y:S01]  /*2800*/  IMAD R35, R28, UR7, R35 ;  /* 0x000000071c237c24 */ /* 0x000fe2000f8e0223 */
[----:B------:R-:W-:-:S04]  /*2810*/  IADD3 R24, P1, R24, UR14, RZ ;  /* 0x0000000e18187c10 */ /* 0x000fc8000ff3e0ff */
[--C-:B------:R-:W-:Y:S02]  /*2820*/  IADD3.X R25, R25, UR15, R35.reuse, P1, !PT ;  /* 0x0000000f19197c10 */ /* 0x100fe40008ffe423 */
[----:B------:R-:W-:Y:S01]  /*2830*/  PRMT R35, RZ, 0x7610, R35 ;  /* 0x00007610ff237816 */ /* 0x000fe20000000023 */
[----:B------:R-:W-:Y:S06]  /*2840*/  @P2 BRA `(.L_x_38) ;  /* 0x0000000000042947 */ /* 0x000fec0003800000 */
[----:B------:R0:W5:Y:S02]  /*2850*/  LDG.E.U8 R35, desc[UR22][R24.64] ;  /* 0x0000001618237981 */ /* 0x000164000c1e1100 */
.L_x_38:
[----:B------:R-:W-:Y:S05]  /*2860*/  BSYNC B1 ;  /* 0x0000000000017941 */ /* 0x000fea0003800000 */
.L_x_37:
[----:B-----5:R-:W-:Y:S01]  /*2870*/  LOP3.LUT R35, R35, 0xff, RZ, 0xc0, !PT ;  /* 0x000000ff23237812 */ /* 0x020fe200078ec0ff */
[----:B------:R-:W-:Y:S01]  /*2880*/  BSSY B1, `(.L_x_39) ;  /* 0x000000b000017945 */ /* 0x000fe20003800000 */
[----:B------:R-:W-:Y:S02]  /*2890*/  ISETP.LT.OR P0, PT, R46, 0x2, !P0 ;  /* 0x000000022e00780c */ /* 0x000fe40004701670 */
[----:B------:R-:W-:-:S05]  /*28a0*/  F2FP.F16.E4M3.UNPACK_B R35, R35 ;  /* 0x00000023ff23723e */ /* 0x000fca00020006ff */
[----:B------:R-:W-:-:S05]  /*28b0*/  HADD2.F32 R35, -RZ, R35.H0_H0 ;  /* 0x20000023ff237230 */ /* 0x000fca0000004100 */
[----:B------:R-:W-:Y:S01]  /*28c0*/  FMUL R38, R35, R14 ;  /* 0x0000000e23267220 */ /* 0x000fe20000400000 */
[----:B------:R-:W-:-:S03]  /*28d0*/  PRMT R35, RZ, 0x7610, R35 ;  /* 0x00007610ff237816 */ /* 0x000fc60000000023 */
[----:B------:R-:W-:-:S05]  /*28e0*/  FFMA R38, R47, R0, R38 ;  /* 0x000000002f267223 */ /* 0x000fca0000000026 */
[----:B------:R-:W-:-:S05]  /*28f0*/  F2FP.SATFINITE.E4M3.F32.PACK_AB_MERGE_C R37, RZ, R38, RZ ;  /* 0x00000026ff25723e */ /* 0x000fca00048070ff */
[----:B------:R1:W-:Y:S01]  /*2900*/  @!P2 STG.E.U8 desc[UR22][R30.64], R37 ;  /* 0x000000251e00a986 */ /* 0x0003e2000c101116 */
[----:B------:R-:W-:Y:S05]  /*2910*/  @P0 BRA `(.L_x_40) ;  /* 0x0000000000040947 */ /* 0x000fea0003800000 */
[----:B------:R2:W5:Y:S02]  /*2920*/  LDG.E.U8 R35, desc[UR22][R24.64+0x1] ;  /* 0x0000011618237981 */ /* 0x000564000c1e1100 */
.L_x_40:
[----:B------:R-:W-:Y:S05]  /*2930*/  BSYNC B1 ;  /* 0x0000000000017941 */ /* 0x000fea0003800000 */
.L_x_39:
[----:B-----5:R-:W-:Y:S01]  /*2940*/  LOP3.LUT R35, R35, 0xff, RZ, 0xc0, !PT ;  /* 0x000000ff23237812 */ /* 0x020fe200078ec0ff */
[----:B------:R-:W-:Y:S01]  /*2950*/  BSSY B1, `(.L_x_41) ;  /* 0x0000013000017945 */ /* 0x000fe20003800000 */
[----:B-1----:R-:W-:Y:S02]  /*2960*/  IADD3 R37, P1, R28, 0x8, RZ ;  /* 0x000000081c257810 */ /* 0x002fe40007f3e0ff */
[----:B------:R-:W-:-:S03]  /*2970*/  F2FP.F16.E4M3.UNPACK_B R35, R35 ;  /* 0x00000023ff23723e */ /* 0x000fc600020006ff */
[----:B0-2---:R-:W-:Y:S01]  /*2980*/  IMAD.X R24, RZ, RZ, R29, P1 ;  /* 0x000000ffff187224 */ /* 0x005fe200008e061d */
[----:B------:R-:W-:Y:S01]  /*2990*/  ISETP.GE.AND P1, PT, R39, 0x9, PT ;  /* 0x000000092700780c */ /* 0x000fe20003f26270 */
[----:B------:R-:W-:Y:S02]  /*29a0*/  HADD2.F32 R35, -RZ, R35.H0_H0 ;  /* 0x20000023ff237230 */ /* 0x000fe40000004100 */
[----:B------:R-:W-:Y:S01]  /*29b0*/  IMAD R38, R24, UR6, RZ ;  /* 0x0000000618267c24 */ /* 0x000fe2000f8e02ff */
[----:B------:R-:W-:Y:S01]  /*29c0*/  ISETP.LT.OR P4, PT, R46, 0x1, !P1 ;  /* 0x000000012e00780c */ /* 0x000fe20004f81670 */
[----:B------:R-:W-:-:S04]  /*29d0*/  IMAD.WIDE.U32 R24, R37, UR6, R26 ;  /* 0x0000000625187c25 */ /* 0x000fc8000f8e001a */
[----:B------:R-:W-:Y:S01]  /*29e0*/  FMUL R35, R35, R14 ;  /* 0x0000000e23237220 */ /* 0x000fe20000400000 */
[----:B------:R-:W-:-:S03]  /*29f0*/  IMAD R37, R37, UR7, R38 ;  /* 0x0000000725257c24 */ /* 0x000fc6000f8e0226 */
[----:B------:R-:W-:Y:S01]  /*2a00*/  FFMA R35, R44, R0, R35 ;  /* 0x000000002c237223 */ /* 0x000fe20000000023 */
[----:B------:R-:W-:-:S04]  /*2a10*/  IADD3 R24, P2, R24, UR14, RZ ;  /* 0x0000000e18187c10 */ /* 0x000fc8000ff5e0ff */
[----:B------:R-:W-:Y:S02]  /*2a20*/  F2FP.SATFINITE.E4M3.F32.PACK_AB_MERGE_C R47, RZ, R35, RZ ;  /* 0x00000023ff2f723e */ /* 0x000fe400048070ff */
[----:B------:R-:W-:Y:S02]  /*2a30*/  IADD3.X R25, R25, UR15, R37, P2, !PT ;  /* 0x0000000f19197c10 */ /* 0x000fe400097fe425 */
[----:B------:R-:W-:Y:S01]  /*2a40*/  PRMT R35, RZ, 0x7610, R35 ;  /* 0x00007610ff237816 */ /* 0x000fe20000000023 */
[----:B------:R0:W-:Y:S01]  /*2a50*/  @!P0 STG.E.U8 desc[UR22][R30.64+0x1], R47 ;  /* 0x0000012f1e008986 */ /* 0x0001e2000c101116 */
[----:B------:R-:W-:Y:S05]  /*2a60*/  @P4 BRA `(.L_x_42) ;  /* 0x0000000000044947 */ /* 0x000fea0003800000 */
[----:B------:R1:W5:Y:S02]  /*2a70*/  LDG.E.U8 R35, desc[UR22][R24.64] ;  /* 0x0000001618237981 */ /* 0x000364000c1e1100 */
.L_x_42:
[----:B------:R-:W-:Y:S05]  /*2a80*/  BSYNC B1 ;  /* 0x0000000000017941 */ /* 0x000fea0003800000 */
.L_x_41:
[----:B-----5:R-:W-:Y:S01]  /*2a90*/  LOP3.LUT R35, R35, 0xff, RZ, 0xc0, !PT ;  /* 0x000000ff23237812 */ /* 0x020fe200078ec0ff */
[----:B------:R-:W-:Y:S01]  /*2aa0*/  BSSY B1, `(.L_x_43) ;  /* 0x000000b000017945 */ /* 0x000fe20003800000 */
[----:B------:R-:W-:Y:S02]  /*2ab0*/  ISETP.LT.OR P1, PT, R46, 0x2, !P1 ;  /* 0x000000022e00780c */ /* 0x000fe40004f21670 */
[----:B------:R-:W-:-:S05]  /*2ac0*/  F2FP.F16.E4M3.UNPACK_B R35, R35 ;  /* 0x00000023ff23723e */ /* 0x000fca00020006ff */
[----:B------:R-:W-:-:S05]  /*2ad0*/  HADD2.F32 R35, -RZ, R35.H0_H0 ;  /* 0x20000023ff237230 */ /* 0x000fca0000004100 */
[----:B0-----:R-:W-:-:S04]  /*2ae0*/  FMUL R30, R35, R14 ;  /* 0x0000000e231e7220 */ /* 0x001fc80000400000 */
[----:B------:R-:W-:-:S05]  /*2af0*/  FFMA R30, R45, R0, R30 ;  /* 0x000000002d1e7223 */ /* 0x000fca000000001e */
[----:B------:R-:W-:Y:S02]  /*2b00*/  F2FP.SATFINITE.E4M3.F32.PACK_AB_MERGE_C R31, RZ, R30, RZ ;  /* 0x0000001eff1f723e */ /* 0x000fe400048070ff */
[----:B------:R-:W-:-:S03]  /*2b10*/  PRMT R30, RZ, 0x7610, R30 ;  /* 0x00007610ff1e7816 */ /* 0x000fc6000000001e */
[----:B------:R0:W-:Y:S01]  /*2b20*/  @!P4 STG.E.U8 desc[UR22][R32.64], R31 ;  /* 0x0000001f2000c986 */ /* 0x0001e2000c101116 */
[----:B------:R-:W-:Y:S05]  /*2b30*/  @P1 BRA `(.L_x_44) ;  /* 0x0000000000041947 */ /* 0x000fea0003800000 */
[----:B------:R2:W5:Y:S02]  /*2b40*/  LDG.E.U8 R30, desc[UR22][R24.64+0x1] ;  /* 0x00000116181e7981 */ /* 0x000564000c1e1100 */
.L_x_44:
[----:B------:R-:W-:Y:S05]  /*2b50*/  BSYNC B1 ;  /* 0x0000000000017941 */ /* 0x000fea0003800000 */
.L_x_43:
[----:B-----5:R-:W-:Y:S01]  /*2b60*/  LOP3.LUT R30, R30, 0xff, RZ, 0xc0, !PT ;  /* 0x000000ff1e1e7812 */ /* 0x020fe200078ec0ff */
[----:B------:R-:W-:Y:S01]  /*2b70*/  BSSY B1, `(.L_x_45) ;  /* 0x0000013000017945 */ /* 0x000fe20003800000 */
[----:B------:R-:W-:Y:S02]  /*2b80*/  IADD3 R35, P0, R28, 0x80, RZ ;  /* 0x000000801c237810 */ /* 0x000fe40007f1e0ff */
[----:B------:R-:W-:-:S03]  /*2b90*/  F2FP.F16.E4M3.UNPACK_B R30, R30 ;  /* 0x0000001eff1e723e */ /* 0x000fc600020006ff */
[----:B-12---:R-:W-:Y:S01]  /*2ba0*/  IMAD.X R24, RZ, RZ, R29, P0 ;  /* 0x000000ffff187224 */ /* 0x006fe200000e061d */
[----:B------:R-:W-:Y:S01]  /*2bb0*/  ISETP.GE.AND P0, PT, R39, 0x81, PT ;  /* 0x000000812700780c */ /* 0x000fe20003f06270 */
[----:B------:R-:W-:Y:S02]  /*2bc0*/  HADD2.F32 R25, -RZ, R30.H0_H0 ;  /* 0x2000001eff197230 */ /* 0x000fe40000004100 */
[----:B------:R-:W-:Y:S01]  /*2bd0*/  IMAD R30, R24, UR6, RZ ;  /* 0x00000006181e7c24 */ /* 0x000fe2000f8e02ff */
[----:B------:R-:W-:Y:S02]  /*2be0*/  ISETP.LT.OR P4, PT, R46, 0x1, !P0 ;  /* 0x000000012e00780c */ /* 0x000fe40004781670 */
[----:B0-----:R-:W-:Y:S01]  /*2bf0*/  FMUL R31, R25, R14 ;  /* 0x0000000e191f7220 */ /* 0x001fe20000400000 */
[----:B------:R-:W-:-:S04]  /*2c00*/  IMAD.WIDE.U32 R24, R35, UR6, R26 ;  /* 0x0000000623187c25 */ /* 0x000fc8000f8e001a */
[----:B------:R-:W-:Y:S01]  /*2c10*/  FFMA R31, R42, R0, R31 ;  /* 0x000000002a1f7223 */ /* 0x000fe2000000001f */
[--C-:B------:R-:W-:Y:S01]  /*2c20*/  IMAD R35, R35, UR7, R30.reuse ;  /* 0x0000000723237c24 */ /* 0x100fe2000f8e021e */
[----:B------:R-:W-:Y:S02]  /*2c30*/  IADD3 R24, P2, R24, UR14, RZ ;  /* 0x0000000e18187c10 */ /* 0x000fe4000ff5e0ff */
[----:B------:R-:W-:Y:S02]  /*2c40*/  PRMT R30, RZ, 0x7610, R30 ;  /* 0x00007610ff1e7816 */ /* 0x000fe4000000001e */
[----:B------:R-:W-:Y:S02]  /*2c50*/  F2FP.SATFINITE.E4M3.F32.PACK_AB_MERGE_C R31, RZ, R31, RZ ;  /* 0x0000001fff1f723e */ /* 0x000fe400048070ff */
[----:B------:R-:W-:-:S03]  /*2c60*/  IADD3.X R25, R25, UR15, R35, P2, !PT ;  /* 0x0000000f19197c10 */ /* 0x000fc600097fe423 */
[----:B------:R0:W-:Y:S01]  /*2c70*/  @!P1 STG.E.U8 desc[UR22][R32.64+0x1], R31 ;  /* 0x0000011f20009986 */ /* 0x0001e2000c101116 */
[----:B------:R-:W-:Y:S05]  /*2c80*/  @P4 BRA `(.L_x_46) ;  /* 0x0000000000044947 */ /* 0x000fea0003800000 */
[----:B------:R1:W5:Y:S02]  /*2c90*/  LDG.E.U8 R30, desc[UR22][R24.64] ;  /* 0x00000016181e7981 */ /* 0x000364000c1e1100 */
.L_x_46:
[----:B------:R-:W-:Y:S05]  /*2ca0*/  BSYNC B1 ;  /* 0x0000000000017941 */ /* 0x000fea0003800000 */
.L_x_45:
[----:B-----5:R-:W-:Y:S01]  /*2cb0*/  LOP3.LUT R30, R30, 0xff, RZ, 0xc0, !PT ;  /* 0x000000ff1e1e7812 */ /* 0x020fe200078ec0ff */
[----:B------:R-:W-:Y:S01]  /*2cc0*/  BSSY B1, `(.L_x_47) ;  /* 0x000000b000017945 */ /* 0x000fe20003800000 */
[----:B------:R-:W-:Y:S02]  /*2cd0*/  ISETP.LT.OR P0, PT, R46, 0x2, !P0 ;  /* 0x000000022e00780c */ /* 0x000fe40004701670 */
[----:B------:R-:W-:-:S05]  /*2ce0*/  F2FP.F16.E4M3.UNPACK_B R30, R30 ;  /* 0x0000001eff1e723e */ /* 0x000fca00020006ff */
[----:B0-----:R-:W-:-:S05]  /*2cf0*/  HADD2.F32 R31, -RZ, R30.H0_H0 ;  /* 0x2000001eff1f7230 */ /* 0x001fca0000004100 */
[----:B------:R-:W-:-:S04]  /*2d00*/  FMUL R30, R31, R14 ;  /* 0x0000000e1f1e7220 */ /* 0x000fc80000400000 */
[----:B------:R-:W-:-:S05]  /*2d10*/  FFMA R30, R43, R0, R30 ;  /* 0x000000002b1e7223 */ /* 0x000fca000000001e */
[----:B------:R-:W-:Y:S02]  /*2d20*/  F2FP.SATFINITE.E4M3.F32.PACK_AB_MERGE_C R31, RZ, R30, RZ ;  /* 0x0000001eff1f723e */ /* 0x000fe400048070ff */
[----:B------:R-:W-:-:S03]  /*2d30*/  PRMT R30, RZ, 0x7610, R30 ;  /* 0x00007610ff1e7816 */ /* 0x000fc6000000001e */
[----:B------:R0:W-:Y:S01]  /*2d40*/  @!P4 STG.E.U8 desc[UR22][R16.64], R31 ;  /* 0x0000001f1000c986 */ /* 0x0001e2000c101116 */
[----:B------:R-:W-:Y:S05]  /*2d50*/  @P0 BRA `(.L_x_48) ;  /* 0x0000000000040947 */ /* 0x000fea0003800000 */
[----:B------:R2:W5:Y:S02]  /*2d60*/  LDG.E.U8 R30, desc[UR22][R24.64+0x1] ;  /* 0x00000116181e7981 */ /* 0x000564000c1e1100 */
.L_x_48:
[----:B------:R-:W-:Y:S05]  /*2d70*/  BSYNC B1 ;  /* 0x0000000000017941 */ /* 0x000fea0003800000 */
.L_x_47:
[----:B-----5:R-:W-:Y:S01]  /*2d80*/  LOP3.LUT R30, R30, 0xff, RZ, 0xc0, !PT ;  /* 0x000000ff1e1e7812 */ /* 0x020fe200078ec0ff */
[----:B------:R-:W-:Y:S01]  /*2d90*/  BSSY B1, `(.L_x_49) ;  /* 0x0000013000017945 */ /* 0x000fe20003800000 */
[----:B0-----:R-:W-:Y:S02]  /*2da0*/  IADD3 R31, P1, R28, 0x88, RZ ;  /* 0x000000881c1f7810 */ /* 0x001fe40007f3e0ff */
[----:B------:R-:W-:-:S03]  /*2db0*/  F2FP.F16.E4M3.UNPACK_B R30, R30 ;  /* 0x0000001eff1e723e */ /* 0x000fc600020006ff */
[----:B------:R-:W-:Y:S01]  /*2dc0*/  IMAD.X R28, RZ, RZ, R29, P1 ;  /* 0x000000ffff1c7224 */ /* 0x000fe200008e061d */
[----:B------:R-:W-:Y:S01]  /*2dd0*/  ISETP.GE.AND P1, PT, R39, 0x89, PT ;  /* 0x000000892700780c */ /* 0x000fe20003f26270 */
[----:B-12---:R-:W-:Y:S02]  /*2de0*/  HADD2.F32 R25, -RZ, R30.H0_H0 ;  /* 0x2000001eff197230 */ /* 0x006fe40000004100 */
[----:B------:R-:W-:Y:S01]  /*2df0*/  IMAD R28, R28, UR6, RZ ;  /* 0x000000061c1c7c24 */ /* 0x000fe2000f8e02ff */
[----:B------:R-:W-:Y:S01]  /*2e00*/  ISETP.LT.OR P4, PT, R46, 0x1, !P1 ;  /* 0x000000012e00780c */ /* 0x000fe20004f81670 */
[----:B------:R-:W-:-:S04]  /*2e10*/  IMAD.WIDE.U32 R26, R31, UR6, R26 ;  /* 0x000000061f1a7c25 */ /* 0x000fc8000f8e001a */
[----:B------:R-:W-:Y:S01]  /*2e20*/  FMUL R25, R25, R14 ;  /* 0x0000000e19197220 */ /* 0x000fe20000400000 */
[----:B------:R-:W-:-:S03]  /*2e30*/  IMAD R31, R31, UR7, R28 ;  /* 0x000000071f1f7c24 */ /* 0x000fc6000f8e021c */
[----:B------:R-:W-:Y:S01]  /*2e40*/  FFMA R25, R40, R0, R25 ;  /* 0x0000000028197223 */ /* 0x000fe20000000019 */
[----:B------:R-:W-:Y:S02]  /*2e50*/  IADD3 R24, P2, R26, UR14, RZ ;  /* 0x0000000e1a187c10 */ /* 0x000fe4000ff5e0ff */
[----:B------:R-:W-:Y:S02]  /*2e60*/  PRMT R26, RZ, 0x7610, R26 ;  /* 0x00007610ff1a7816 */ /* 0x000fe4000000001a */
[----:B------:R-:W-:Y:S02]  /*2e70*/  F2FP.SATFINITE.E4M3.F32.PACK_AB_MERGE_C R29, RZ, R25, RZ ;  /* 0x00000019ff1d723e */ /* 0x000fe400048070ff */
[----:B------:R-:W-:-:S03]  /*2e80*/  IADD3.X R25, R27, UR15, R31, P2, !PT ;  /* 0x0000000f1b197c10 */ /* 0x000fc600097fe41f */
[----:B------:R0:W-:Y:S01]  /*2e90*/  @!P0 STG.E.U8 desc[UR22][R16.64+0x1], R29 ;  /* 0x0000011d10008986 */ /* 0x0001e2000c101116 */
[----:B------:R-:W-:Y:S05]  /*2ea0*/  @P4 BRA `(.L_x_50) ;  /* 0x0000000000044947 */ /* 0x000fea0003800000 */
[----:B------:R1:W5:Y:S02]  /*2eb0*/  LDG.E.U8 R26, desc[UR22][R24.64] ;  /* 0x00000016181a7981 */ /* 0x000364000c1e1100 */
.L_x_50:
[----:B------:R-:W-:Y:S05]  /*2ec0*/  BSYNC B1 ;  /* 0x0000000000017941 */ /* 0x000fea0003800000 */
.L_x_49:
        /* <DEDUP_REMOVED lines=12> */
.L_x_52:
[----:B------:R-:W-:Y:S05]  /*2f90*/  BSYNC B1 ;  /* 0x0000000000017941 */ /* 0x000fea0003800000 */
.L_x_51:
[----:B------:R-:W-:Y:S05]  /*2fa0*/  @P1 BRA `(.L_x_53) ;  /* 0x0000000000b01947 */ /* 0x000fea0003800000 */
[----:B-----5:R-:W-:-:S04]  /*2fb0*/  LOP3.LUT R16, R16, 0xff, RZ, 0xc0, !PT ;  /* 0x000000ff10107812 */ /* 0x020fc800078ec0ff */
[----:B------:R-:W-:-:S05]  /*2fc0*/  F2FP.F16.E4M3.UNPACK_B R16, R16 ;  /* 0x00000010ff10723e */ /* 0x000fca00020006ff */
[----:B0-----:R-:W-:-:S05]  /*2fd0*/  HADD2.F32 R17, -RZ, R16.H0_H0 ;  /* 0x20000010ff117230 */ /* 0x001fca0000004100 */
[----:B------:R-:W-:-:S04]  /*2fe0*/  FMUL R17, R17, R14 ;  /* 0x0000000e11117220 */ /* 0x000fc80000400000 */
[----:B------:R-:W-:-:S05]  /*2ff0*/  FFMA R17, R34, R0, R17 ;  /* 0x0000000022117223 */ /* 0x000fca0000000011 */
[----:B------:R-:W-:-:S05]  /*3000*/  F2FP.SATFINITE.E4M3.F32.PACK_AB_MERGE_C R17, RZ, R17, RZ ;  /* 0x00000011ff11723e */ /* 0x000fca00048070ff */
[----:B------:R3:W-:Y:S01]  /*3010*/  STG.E.U8 desc[UR22][R12.64+0x1], R17 ;  /* 0x000001110c007986 */ /* 0x0007e2000c101116 */
[----:B------:R-:W-:Y:S05]  /*3020*/  BRA `(.L_x_53) ;  /* 0x0000000000907947 */ /* 0x000fea0003800000 */
.L_x_36:
[----:B------:R-:W-:Y:S01]  /*3030*/  ISETP.GE.AND P1, PT, R39, 0x1, PT ;  /* 0x000000012700780c */ /* 0x000fe20003f26270 */
[-C--:B------:R-:W-:Y:S01]  /*3040*/  FMUL R47, R47, R0.reuse ;  /* 0x000000002f2f7220 */ /* 0x080fe20000400000 */
[-C--:B------:R-:W-:Y:S01]  /*3050*/  FMUL R44, R44, R0.reuse ;  /* 0x000000002c2c7220 */ /* 0x080fe20000400000 */
[----:B------:R-:W-:Y:S01]  /*3060*/  ISETP.GE.AND P6, PT, R39, 0x9, PT ;  /* 0x000000092700780c */ /* 0x000fe20003fc6270 */
[-C--:B------:R-:W-:Y:S01]  /*3070*/  FMUL R45, R45, R0.reuse ;  /* 0x000000002d2d7220 */ /* 0x080fe20000400000 */
[----:B------:R-:W-:Y:S01]  /*3080*/  ISETP.LT.OR P5, PT, R46, 0x1, !P1 ;  /* 0x000000012e00780c */ /* 0x000fe20004fa1670 */
[-C--:B------:R-:W-:Y:S01]  /*3090*/  FMUL R42, R42, R0.reuse ;  /* 0x000000002a2a7220 */ /* 0x080fe20000400000 */
[----:B------:R-:W-:Y:S01]  /*30a0*/  ISETP.LT.OR P1, PT, R46, 0x2, !P1 ;  /* 0x000000022e00780c */ /* 0x000fe20004f21670 */
[-C--:B------:R-:W-:Y:S01]  /*30b0*/  FMUL R43, R43, R0.reuse ;  /* 0x000000002b2b7220 */ /* 0x080fe20000400000 */
[----:B------:R-:W-:Y:S01]  /*30c0*/  F2FP.SATFINITE.E4M3.F32.PACK_AB_MERGE_C R47, RZ, R47, RZ ;  /* 0x0000002fff2f723e */ /* 0x000fe200048070ff */
[----:B------:R-:W-:Y:S01]  /*30d0*/  FMUL R40, R40, R0 ;  /* 0x0000000028287220 */ /* 0x000fe20000400000 */
[----:B------:R-:W-:Y:S01]  /*30e0*/  F2FP.SATFINITE.E4M3.F32.PACK_AB_MERGE_C R25, RZ, R44, RZ ;  /* 0x0000002cff19723e */ /* 0x000fe200048070ff */
[-C--:B------:R-:W-:Y:S01]  /*30f0*/  FMUL R41, R41, R0.reuse ;  /* 0x0000000029297220 */ /* 0x080fe20000400000 */
[C---:B------:R-:W-:Y:S01]  /*3100*/  ISETP.GE.AND P2, PT, R39.reuse, 0x81, PT ;  /* 0x000000812700780c */ /* 0x040fe20003f46270 */
[----:B------:R-:W-:Y:S01]  /*3110*/  FMUL R34, R34, R0 ;  /* 0x0000000022227220 */ /* 0x000fe20000400000 */
[----:B------:R-:W-:-:S02]  /*3120*/  ISETP.GE.AND P0, PT, R39, 0x89, PT ;  /* 0x000000892700780c */ /* 0x000fc40003f06270 */
[C---:B------:R-:W-:Y:S01]  /*3130*/  ISETP.LT.OR P4, PT, R46.reuse, 0x1, !P6 ;  /* 0x000000012e00780c */ /* 0x040fe20007781670 */
[----:B------:R-:W-:Y:S01]  /*3140*/  @!P5 STG.E.U8 desc[UR22][R30.64], R47 ;  /* 0x0000002f1e00d986 */ /* 0x000fe2000c101116 */
[C---:B------:R-:W-:Y:S02]  /*3150*/  ISETP.LT.OR P5, PT, R46.reuse, 0x1, !P2 ;  /* 0x000000012e00780c */ /* 0x040fe400057a1670 */
[C---:B------:R-:W-:Y:S01]  /*3160*/  ISETP.LT.OR P2, PT, R46.reuse, 0x2, !P2 ;  /* 0x000000022e00780c */ /* 0x040fe20005741670 */
[----:B------:R0:W-:Y:S01]  /*3170*/  @!P1 STG.E.U8 desc[UR22][R30.64+0x1], R25 ;  /* 0x000001191e009986 */ /* 0x0001e2000c101116 */
[C---:B------:R-:W-:Y:S02]  /*3180*/  ISETP.LT.OR P1, PT, R46.reuse, 0x2, !P6 ;  /* 0x000000022e00780c */ /* 0x040fe40007721670 */
[C---:B------:R-:W-:Y:S02]  /*3190*/  ISETP.LT.OR P6, PT, R46.reuse, 0x1, !P0 ;  /* 0x000000012e00780c */ /* 0x040fe400047c1670 */
[----:B------:R-:W-:-:S02]  /*31a0*/  ISETP.LT.OR P0, PT, R46, 0x2, !P0 ;  /* 0x000000022e00780c */ /* 0x000fc40004701670 */
[----:B------:R-:W-:Y:S02]  /*31b0*/  F2FP.SATFINITE.E4M3.F32.PACK_AB_MERGE_C R45, RZ, R45, RZ ;  /* 0x0000002dff2d723e */ /* 0x000fe400048070ff */
[----:B------:R-:W-:Y:S02]  /*31c0*/  F2FP.SATFINITE.E4M3.F32.PACK_AB_MERGE_C R43, RZ, R43, RZ ;  /* 0x0000002bff2b723e */ /* 0x000fe400048070ff */
[----:B------:R-:W-:Y:S01]  /*31d0*/  F2FP.SATFINITE.E4M3.F32.PACK_AB_MERGE_C R27, RZ, R40, RZ ;  /* 0x00000028ff1b723e */ /* 0x000fe200048070ff */
[----:B------:R1:W-:Y:S01]  /*31e0*/  @!P4 STG.E.U8 desc[UR22][R32.64], R45 ;  /* 0x0000002d2000c986 */ /* 0x0003e2000c101116 */
[----:B0-----:R-:W-:Y:S02]  /*31f0*/  F2FP.SATFINITE.E4M3.F32.PACK_AB_MERGE_C R25, RZ, R42, RZ ;  /* 0x0000002aff19723e */ /* 0x001fe400048070ff */
[----:B------:R-:W-:Y:S02]  /*3200*/  F2FP.SATFINITE.E4M3.F32.PACK_AB_MERGE_C R41, RZ, R41, RZ ;  /* 0x00000029ff29723e */ /* 0x000fe400048070ff */
[----:B------:R-:W-:Y:S01]  /*3210*/  F2FP.SATFINITE.E4M3.F32.PACK_AB_MERGE_C R29, RZ, R34, RZ ;  /* 0x00000022ff1d723e */ /* 0x000fe200048070ff */
[----:B------:R1:W-:Y:S04]  /*3220*/  @!P1 STG.E.U8 desc[UR22][R32.64+0x1], R25 ;  /* 0x0000011920009986 */ /* 0x0003e8000c101116 */
[----:B------:R1:W-:Y:S04]  /*3230*/  @!P5 STG.E.U8 desc[UR22][R16.64], R43 ;  /* 0x0000002b1000d986 */ /* 0x0003e8000c101116 */
[----:B------:R1:W-:Y:S04]  /*3240*/  @!P2 STG.E.U8 desc[UR22][R16.64+0x1], R27 ;  /* 0x0000011b1000a986 */ /* 0x0003e8000c101116 */
[----:B------:R1:W-:Y:S04]  /*3250*/  @!P6 STG.E.U8 desc[UR22][R12.64], R41 ;  /* 0x000000290c00e986 */ /* 0x0003e8000c101116 */
[----:B------:R1:W-:Y:S02]  /*3260*/  @!P0 STG.E.U8 desc[UR22][R12.64+0x1], R29 ;  /* 0x0000011d0c008986 */ /* 0x0003e4000c101116 */
.L_x_53:
[----:B------:R-:W-:Y:S05]  /*3270*/  BSYNC B0 ;  /* 0x0000000000007941 */ /* 0x000fea0003800000 */
.L_x_35:
[----:B------:R-:W-:Y:S01]  /*3280*/  IADD3 R6, P0, R6, UR20, RZ ;  /* 0x0000001406067c10 */ /* 0x000fe2000ff1e0ff */
[----:B------:R-:W-:Y:S01]  /*3290*/  ULDC.64 UR6, c[0x0][0x650] ;  /* 0x0001940000067ab9 */ /* 0x000fe20000000a00 */
[----:B01-3--:R-:W-:Y:S01]  /*32a0*/  PRMT R12, RZ, 0x7610, R12 ;  /* 0x00007610ff0c7816 */ /* 0x00bfe2000000000c */
[----:B------:R-:W-:Y:S01]  /*32b0*/  IMAD.MOV.U32 R17, RZ, RZ, -0x1 ;  /* 0xffffffffff117424 */ /* 0x000fe200078e00ff */
[----:B------:R-:W-:Y:S01]  /*32c0*/  IADD3.X R7, R7, UR13, RZ, P0, !PT ;  /* 0x0000000d07077c10 */ /* 0x000fe200087fe4ff */
[----:B------:R-:W-:Y:S01]  /*32d0*/  IMAD.MOV.U32 R35, RZ, RZ, -0x1 ;  /* 0xffffffffff237424 */ /* 0x000fe200078e00ff */
[----:B------:R-:W-:-:S04]  /*32e0*/  ISETP.GE.U32.AND P0, PT, R6, UR6, PT ;  /* 0x0000000606007c0c */ /* 0x000fc8000bf06070 */
[----:B------:R-:W-:-:S13]  /*32f0*/  ISETP.GE.U32.AND.EX P0, PT, R7, UR7, PT, P0 ;  /* 0x0000000707007c0c */ /* 0x000fda000bf06100 */
[----:B------:R-:W-:Y:S05]  /*3300*/  @P0 BRA `(.L_x_54) ;  /* 0x00000004004c0947 */ /* 0x000fea0003800000 */
[----:B------:R-:W0:Y:S01]  /*3310*/  LDC.64 R26, c[0x0][0x628] ;  /* 0x00018a00ff1a7b82 */ /* 0x000e220000000a00 */
[----:B------:R-:W1:Y:S01]  /*3320*/  S2R R32, SR_CTAID.X ;  /* 0x0000000000207919 */ /* 0x000e620000002500 */
[----:B--2---:R-:W-:Y:S02]  /*3330*/  IMAD.MOV.U32 R24, RZ, RZ, R6 ;  /* 0x000000ffff187224 */ /* 0x004fe400078e0006 */
[----:B------:R-:W-:Y:S01]  /*3340*/  IMAD.MOV.U32 R25, RZ, RZ, R7 ;  /* 0x000000ffff197224 */ /* 0x000fe200078e0007 */
[----:B------:R-:W2:Y:S03]  /*3350*/  S2R R33, SR_CTAID.Y ;  /* 0x0000000000217919 */ /* 0x000ea60000002600 */
[----:B------:R-:W3:Y:S08]  /*3360*/  LDC R28, c[0x0][0x630] ;  /* 0x00018c00ff1c7b82 */ /* 0x000ef00000000800 */
[----:B------:R-:W1:Y:S01]  /*3370*/  LDC.64 R30, c[0x0][0x620] ;  /* 0x00018800ff1e7b82 */ /* 0x000e620000000a00 */
[----:B0-----:R-:W-:-:S04]  /*3380*/  ISETP.NE.U32.AND P0, PT, R26, RZ, PT ;  /* 0x000000ff1a00720c */ /* 0x001fc80003f05070 */
[----:B------:R-:W-:-:S13]  /*3390*/  ISETP.NE.AND.EX P0, PT, R27, RZ, PT, P0 ;  /* 0x000000ff1b00720c */ /* 0x000fda0003f05300 */
[----:B-123--:R-:W-:Y:S05]  /*33a0*/  @!P0 BRA `(.L_x_55) ;  /* 0x0000000000288947 */ /* 0x00efea0003800000 */
[----:B------:R-:W0:Y:S02]  /*33b0*/  LDC R13, c[0x0][0x634] ;  /* 0x00018d00ff0d7b82 */ /* 0x000e240000000800 */
[----:B0-----:R-:W-:-:S05]  /*33c0*/  IADD3 R25, P0, R6, R13, RZ ;  /* 0x0000000d06197210 */ /* 0x001fca0007f1e0ff */
[----:B------:R-:W-:-:S04]  /*33d0*/  IMAD.X R29, RZ, RZ, R7, P0 ;  /* 0x000000ffff1d7224 */ /* 0x000fc800000e0607 */
[----:B------:R-:W-:-:S04]  /*33e0*/  IMAD.WIDE.U32 R12, R29, R26, RZ ;  /* 0x0000001a1d0c7225 */ /* 0x000fc800078e00ff */
[----:B-----5:R-:W-:-:S04]  /*33f0*/  IMAD.WIDE.U32 R16, P0, R25, R27, R12 ;  /* 0x0000001b19107225 */ /* 0x020fc8000780000c */
[----:B------:R-:W-:-:S04]  /*3400*/  IMAD.WIDE.U32 R12, R25, R26, RZ ;  /* 0x0000001a190c7225 */ /* 0x000fc800078e00ff */
[----:B------:R-:W-:Y:S01]  /*3410*/  IMAD.X R25, RZ, RZ, RZ, P0 ;  /* 0x000000ffff197224 */ /* 0x000fe200000e06ff */
[----:B------:R-:W-:Y:S01]  /*3420*/  IADD3 RZ, P0, R13, R16, RZ ;  /* 0x000000100dff7210 */ /* 0x000fe20007f1e0ff */
[----:B------:R-:W-:-:S04]  /*3430*/  IMAD.MOV.U32 R24, RZ, RZ, R17 ;  /* 0x000000ffff187224 */ /* 0x000fc800078e0011 */
[----:B------:R-:W-:-:S08]  /*3440*/  IMAD.WIDE.U32.X R24, R29, R27, R24, P0 ;  /* 0x0000001b1d187225 */ /* 0x000fd000000e0418 */
.L_x_55:
[-CC-:B------:R-:W-:Y:S01]  /*3450*/  SHF.R.U64 R35, R24, R28.reuse, R25.reuse ;  /* 0x0000001c18237219 */ /* 0x180fe20000001219 */
[----:B------:R-:W0:Y:S01]  /*3460*/  LDC.64 R38, c[0x0][0x640] ;  /* 0x00019000ff267b82 */ /* 0x000e220000000a00 */
[----:B------:R-:W-:Y:S01]  /*3470*/  SHF.R.U32.HI R12, RZ, R28, R25 ;  /* 0x0000001cff0c7219 */ /* 0x000fe20000011619 */
[----:B------:R-:W-:Y:S01]  /*3480*/  ULDC UR6, c[0x0][0x150] ;  /* 0x0000540000067ab9 */ /* 0x000fe20000000800 */
[----:B------:R-:W-:Y:S02]  /*3490*/  IADD3 R17, P0, RZ, -R35, RZ ;  /* 0x80000023ff117210 */ /* 0x000fe40007f1e0ff */
[----:B------:R-:W-:-:S03]  /*34a0*/  I2FP.F32.U32 R25, R32 ;  /* 0x0000002000197245 */ /* 0x000fc60000201000 */
[----:B------:R-:W1:Y:S01]  /*34b0*/  LDC R24, c[0x0][0x618] ;  /* 0x00018600ff187b82 */ /* 0x000e620000000800 */
[----:B------:R-:W-:Y:S02]  /*34c0*/  IMAD.X R13, RZ, RZ, ~R12, P0 ;  /* 0x000000ffff0d7224 */ /* 0x000fe400000e0e0c */
[----:B------:R-:W-:Y:S01]  /*34d0*/  FMUL R25, R25, UR6 ;  /* 0x0000000619197c20 */ /* 0x000fe20008400000 */
[----:B------:R-:W-:Y:S01]  /*34e0*/  ULDC UR6, c[0x0][0x154] ;  /* 0x0000550000067ab9 */ /* 0x000fe20000000800 */
[-C--:B-----5:R-:W-:Y:S02]  /*34f0*/  IMAD R16, R13, R30.reuse, RZ ;  /* 0x0000001e0d107224 */ /* 0x0a0fe400078e02ff */
[C---:B------:R-:W-:Y:S01]  /*3500*/  IMAD.WIDE.U32 R12, R17.reuse, R30, R6 ;  /* 0x0000001e110c7225 */ /* 0x040fe200078e0006 */
[----:B------:R-:W2:Y:S01]  /*3510*/  LDC R28, c[0x0][0x608] ;  /* 0x00018200ff1c7b82 */ /* 0x000ea20000000800 */
[----:B------:R-:W3:Y:S02]  /*3520*/  F2I.U32.TRUNC.NTZ R25, R25 ;  /* 0x0000001900197305 */ /* 0x000ee4000020f000 */
[----:B------:R-:W-:Y:S01]  /*3530*/  IMAD R17, R17, R31, R16 ;  /* 0x0000001f11117224 */ /* 0x000fe200078e0210 */
[----:B------:R-:W-:-:S03]  /*3540*/  I2FP.F32.U32 R16, R33 ;  /* 0x0000002100107245 */ /* 0x000fc60000201000 */
[----:B------:R-:W-:Y:S01]  /*3550*/  IMAD.IADD R13, R13, 0x1, R17 ;  /* 0x000000010d0d7824 */ /* 0x000fe200078e0211 */
[----:B------:R-:W4:Y:S01]  /*3560*/  LDC R37, c[0x0][0x658] ;  /* 0x00019600ff257b82 */ /* 0x000f220000000800 */
[----:B0-----:R-:W-:Y:S01]  /*3570*/  ISETP.NE.U32.AND P0, PT, R38, RZ, PT ;  /* 0x000000ff2600720c */ /* 0x001fe20003f05070 */
[----:B------:R-:W-:-:S03]  /*3580*/  FMUL R16, R16, UR6 ;  /* 0x0000000610107c20 */ /* 0x000fc60008400000 */
[----:B------:R-:W-:-:S03]  /*3590*/  ISETP.NE.AND.EX P0, PT, R39, RZ, PT, P0 ;  /* 0x000000ff2700720c */ /* 0x000fc60003f05300 */
[----:B------:R-:W0:Y:S01]  /*35a0*/  LDC R27, c[0x0][0x144] ;  /* 0x00005100ff1b7b82 */ /* 0x000e220000000800 */
[-C--:B-1----:R-:W-:Y:S01]  /*35b0*/  SHF.R.U64 R26, R12, R24.reuse, R13 ;  /* 0x000000180c1a7219 */ /* 0x082fe2000000120d */
[----:B---3--:R-:W-:Y:S01]  /*35c0*/  IMAD.MOV R25, RZ, RZ, -R25 ;  /* 0x000000ffff197224 */ /* 0x008fe200078e0a19 */
[----:B------:R-:W-:-:S05]  /*35d0*/  SHF.R.U32.HI R13, RZ, R24, R13 ;  /* 0x00000018ff0d7219 */ /* 0x000fca000001160d */
[----:B------:R-:W1:Y:S01]  /*35e0*/  LDC R30, c[0x0][0x148] ;  /* 0x00005200ff1e7b82 */ /* 0x000e620000000800 */
[-CC-:B--2---:R-:W-:Y:S02]  /*35f0*/  SHF.R.U64 R29, R26, R28.reuse, R13.reuse ;  /* 0x0000001c1a1d7219 */ /* 0x184fe4000000120d */
[----:B------:R-:W-:Y:S02]  /*3600*/  SHF.R.U32.HI R12, RZ, R28, R13 ;  /* 0x0000001cff0c7219 */ /* 0x000fe4000001160d */
[----:B------:R2:W3:Y:S03]  /*3610*/  F2I.U32.TRUNC.NTZ R28, R16 ;  /* 0x00000010001c7305 */ /* 0x0004e6000020f000 */
[----:B------:R-:W1:Y:S01]  /*3620*/  LDC R34, c[0x0][0x600] ;  /* 0x00018000ff227b82 */ /* 0x000e620000000800 */
[-CC-:B----4-:R-:W-:Y:S02]  /*3630*/  SHF.R.U64 R31, R29, R37.reuse, R12.reuse ;  /* 0x000000251d1f7219 */ /* 0x190fe4000000120c */
[----:B------:R-:W-:-:S03]  /*3640*/  SHF.R.U32.HI R13, RZ, R37, R12 ;  /* 0x00000025ff0d7219 */ /* 0x000fc6000001160c */
[----:B------:R-:W-:Y:S02]  /*3650*/  IMAD.MOV.U32 R12, RZ, RZ, R31 ;  /* 0x000000ffff0c7224 */ /* 0x000fe400078e001f */
[----:B------:R-:W4:Y:S01]  /*3660*/  LDC R36, c[0x0][0x648] ;  /* 0x00019200ff247b82 */ /* 0x000f220000000800 */
[----:B0-----:R-:W-:-:S07]  /*3670*/  IMAD R37, R27, R25, R32 ;  /* 0x000000191b257224 */ /* 0x001fce00078e0220 */
[----:B------:R-:W0:Y:S08]  /*3680*/  LDC R40, c[0x0][0x638] ;  /* 0x00018e00ff287b82 */ /* 0x000e300000000800 */
[----:B------:R-:W0:Y:S01]  /*3690*/  LDC R41, c[0x0][0x610] ;  /* 0x00018400ff297b82 */ /* 0x000e220000000800 */
[----:B-123--:R-:W-:Y:S05]  /*36a0*/  @!P0 BRA `(.L_x_56) ;  /* 0x0000000000288947 */ /* 0x00efea0003800000 */
[----:B------:R-:W1:Y:S02]  /*36b0*/  LDC R12, c[0x0][0x64c] ;  /* 0x00019300ff0c7b82 */ /* 0x000e640000000800 */
[----:B-1----:R-:W-:-:S05]  /*36c0*/  IADD3 R25, P0, R31, R12, RZ ;  /* 0x0000000c1f197210 */ /* 0x002fca0007f1e0ff */
        /* <DEDUP_REMOVED lines=8> */
.L_x_56:
[----:B----4-:R-:W-:Y:S01]  /*3750*/  SHF.R.U64 R13, R12, R36, R13 ;  /* 0x000000240c0d7219 */ /* 0x010fe2000000120d */
[----:B------:R-:W-:Y:S01]  /*3760*/  VIADD R17, R34, 0xffffffff ;  /* 0xffffffff22117836 */ /* 0x000fe20000000000 */
[----:B------:R-:W-:Y:S01]  /*3770*/  LOP3.LUT R12, R29, R22, RZ, 0xc0, !PT ;  /* 0x000000161d0c7212 */ /* 0x000fe200078ec0ff */
[----:B------:R-:W-:Y:S02]  /*3780*/  IMAD.MOV R28, RZ, RZ, -R28 ;  /* 0x000000ffff1c7224 */ /* 0x000fe400078e0a1c */
[----:B------:R-:W-:Y:S02]  /*3790*/  IMAD.MOV R16, RZ, RZ, -R13 ;  /* 0x000000ffff107224 */ /* 0x000fe400078e0a0d */
[----:B------:R-:W-:Y:S01]  /*37a0*/  IMAD R36, R15, R13, R12 ;  /* 0x0000000d0f247224 */ /* 0x000fe200078e020c */
[----:B------:R-:W-:Y:S01]  /*37b0*/  LOP3.LUT R13, R26, R17, RZ, 0xc0, !PT ;  /* 0x000000111a0d7212 */ /* 0x000fe200078ec0ff */
[----:B------:R-:W-:Y:S02]  /*37c0*/  @P3 IMAD R37, R30, R28, R33 ;  /* 0x0000001c1e253224 */ /* 0x000fe400078e0221 */
[----:B0-----:R-:W-:-:S02]  /*37d0*/  IMAD R12, R16, R40, R31 ;  /* 0x00000028100c7224 */ /* 0x001fc400078e021f */
[----:B------:R-:W-:Y:S02]  /*37e0*/  IMAD R36, R36, R41, R37 ;  /* 0x0000002924247224 */ /* 0x000fe400078e0225 */
[----:B------:R-:W-:Y:S02]  /*37f0*/  IMAD R13, R12, R34, R13 ;  /* 0x000000220c0d7224 */ /* 0x000fe400078e020d */
[----:B------:R-:W-:-:S03]  /*3800*/  IMAD.MOV.U32 R16, RZ, RZ, 0x1 ;  /* 0x00000001ff107424 */ /* 0x000fc600078e00ff */
[----:B------:R-:W-:Y:S02]  /*3810*/  SEL R17, R13, R36, !P3 ;  /* 0x000000240d117207 */ /* 0x000fe40005800000 */
[----:B------:R-:W-:Y:S02]  /*3820*/  PRMT R12, R16, 0x7610, R12 ;  /* 0x00007610100c7816 */ /* 0x000fe4000000000c */
[----:B------:R-:W-:-:S07]  /*3830*/  SEL R36, R36, R13, !P3 ;  /* 0x0000000d24247207 */ /* 0x000fce0005800000 */
.L_x_54:
[----:B------:R-:W-:Y:S01]  /*3840*/  LOP3.LUT P0, RZ, R12, 0xff, RZ, 0xc0, !PT ;  /* 0x000000ff0cff7812 */ /* 0x000fe2000780c0ff */
[----:B------:R-:W-:-:S12]  /*3850*/  IMAD.MOV.U32 R29, RZ, RZ, R36 ;  /* 0x000000ffff1d7224 */ /* 0x000fd800078e0024 */
[----:B------:R-:W-:Y:S05]  /*3860*/  @P0 BRA `(.L_x_57) ;  /* 0xffffffdc00040947 */ /* 0x000fea000383ffff */
[----:B------:R-:W-:Y:S05]  /*3870*/  EXIT ;  /* 0x000000000000794d */ /* 0x000fea0003800000 */
.L_x_7:
        /* <DEDUP_REMOVED lines=26> */
.L_x_59:
[----:B------:R-:W0:Y:S01]  /*3a20*/  LDC.64 R26, c[0x0][0x640] ;  /* 0x00019000ff1a7b82 */ /* 0x000e220000000a00 */
[-CC-:B------:R-:W-:Y:S01]  /*3a30*/  SHF.R.U64 R21, R16, R12.reuse, R17.reuse ;  /* 0x0000000c10157219 */ /* 0x180fe20000001211 */
[----:B------:R-:W-:Y:S01]  /*3a40*/  IMAD.MOV.U32 R30, RZ, RZ, 0x1 ;  /* 0x00000001ff1e7424 */ /* 0x000fe200078e00ff */
[----:B------:R-:W-:Y:S02]  /*3a50*/  SHF.R.U32.HI R4, RZ, R12, R17 ;  /* 0x0000000cff047219 */ /* 0x000fe40000011611 */
[----:B------:R-:W-:-:S03]  /*3a60*/  IADD3 R11, P0, RZ, -R21, RZ ;  /* 0x80000015ff0b7210 */ /* 0x000fc60007f1e0ff */
[----:B------:R-:W1:Y:S02]  /*3a70*/  LDC R14, c[0x0][0x618] ;  /* 0x00018600ff0e7b82 */ /* 0x000e640000000800 */
[----:B------:R-:W-:-:S04]  /*3a80*/  IMAD.X R5, RZ, RZ, ~R4, P0 ;  /* 0x000000ffff057224 */ /* 0x000fc800000e0e04 */
[-C--:B------:R-:W-:Y:S02]  /*3a90*/  IMAD R12, R5, R22.reuse, RZ ;  /* 0x00000016050c7224 */ /* 0x080fe400078e02ff */
[----:B------:R-:W2:Y:S01]  /*3aa0*/  LDC R16, c[0x0][0x608] ;  /* 0x00018200ff107b82 */ /* 0x000ea20000000800 */
[----:B------:R-:W-:-:S04]  /*3ab0*/  IMAD.WIDE.U32 R4, R11, R22, R6 ;  /* 0x000000160b047225 */ /* 0x000fc800078e0006 */
[----:B------:R-:W-:-:S03]  /*3ac0*/  IMAD R11, R11, R23, R12 ;  /* 0x000000170b0b7224 */ /* 0x000fc600078e020c */
[----:B------:R-:W3:Y:S01]  /*3ad0*/  LDC R25, c[0x0][0x658] ;  /* 0x00019600ff197b82 */ /* 0x000ee20000000800 */
[----:B------:R-:W-:Y:S01]  /*3ae0*/  IMAD.IADD R5, R5, 0x1, R11 ;  /* 0x0000000105057824 */ /* 0x000fe200078e020b */
[----:B0-----:R-:W-:-:S04]  /*3af0*/  ISETP.NE.U32.AND P0, PT, R26, RZ, PT ;  /* 0x000000ff1a00720c */ /* 0x001fc80003f05070 */
[----:B------:R-:W-:Y:S02]  /*3b00*/  ISETP.NE.AND.EX P0, PT, R27, RZ, PT, P0 ;  /* 0x000000ff1b00720c */ /* 0x000fe40003f05300 */
[----:B------:R-:W0:Y:S01]  /*3b10*/  LDC R22, c[0x0][0x600] ;  /* 0x00018000ff167b82 */ /* 0x000e220000000800 */
[-CC-:B-1----:R-:W-:Y:S02]  /*3b20*/  SHF.R.U64 R12, R4, R14.reuse, R5.reuse ;  /* 0x0000000e040c7219 */ /* 0x182fe40000001205 */
[----:B------:R-:W-:Y:S01]  /*3b30*/  SHF.R.U32.HI R5, RZ, R14, R5 ;  /* 0x0000000eff057219 */ /* 0x000fe20000011605 */
[----:B------:R-:W-:-:S04]  /*3b40*/  IMAD.MOV.U32 R14, RZ, RZ, -0x1 ;  /* 0xffffffffff0e7424 */ /* 0x000fc800078e00ff */
        /* <DEDUP_REMOVED lines=21> */
.L_x_60:
[----:B-1----:R-:W-:Y:S01]  /*3ca0*/  SHF.R.U64 R4, R4, R24, R5 ;  /* 0x0000001804047219 */ /* 0x002fe20000001205 */
[----:B0-----:R-:W-:Y:S01]  /*3cb0*/  VIADD R11, R22, 0xffffffff ;  /* 0xffffffff160b7836 */ /* 0x001fe20000000000 */
[----:B------:R-:W-:Y:S01]  /*3cc0*/  SHF.L.U32 R30, R30, R25, RZ ;  /* 0x000000191e1e7219 */ /* 0x000fe200000006ff */
[----:B------:R-:W-:Y:S01]  /*3cd0*/  @P3 IMAD R10, R13, R20, R2 ;  /* 0x000000140d0a3224 */ /* 0x000fe200078e0202 */
[----:B------:R-:W-:Y:S01]  /*3ce0*/  LOP3.LUT R3, R23, R32, RZ, 0xc0, !PT ;  /* 0x0000002017037212 */ /* 0x000fe200078ec0ff */
[----:B------:R-:W-:Y:S01]  /*3cf0*/  IMAD.MOV R5, RZ, RZ, -R4 ;  /* 0x000000ffff057224 */ /* 0x000fe200078e0a04 */
[----:B------:R-:W-:Y:S01]  /*3d00*/  LOP3.LUT R11, R12, R11, RZ, 0xc0, !PT ;  /* 0x0000000b0c0b7212 */ /* 0x000fe200078ec0ff */
[----:B------:R-:W-:Y:S02]  /*3d10*/  IMAD.MOV.U32 R16, RZ, RZ, R21 ;  /* 0x000000ffff107224 */ /* 0x000fe400078e0015 */
[----:B------:R-:W-:Y:S02]  /*3d20*/  IMAD R3, R30, R4, R3 ;  /* 0x000000041e037224 */ /* 0x000fe400078e0203 */
[----:B--2---:R-:W-:-:S02]  /*3d30*/  IMAD R2, R5, R28, R18 ;  /* 0x0000001c05027224 */ /* 0x004fc400078e0212 */
[----:B---3--:R-:W-:Y:S02]  /*3d40*/  IMAD R10, R3, R29, R10 ;  /* 0x0000001d030a7224 */ /* 0x008fe400078e020a */
[----:B------:R-:W-:Y:S02]  /*3d50*/  IMAD R3, R2, R22, R11 ;  /* 0x0000001602037224 */ /* 0x000fe400078e020b */
[----:B------:R-:W-:-:S03]  /*3d60*/  IMAD.MOV.U32 R5, RZ, RZ, 0x1 ;  /* 0x00000001ff057424 */ /* 0x000fc600078e00ff */
[----:B------:R-:W-:Y:S02]  /*3d70*/  SEL R4, R3, R10, !P3 ;  /* 0x0000000a03047207 */ /* 0x000fe40005800000 */
[----:B------:R-:W-:-:S07]  /*3d80*/  SEL R18, R10, R3, !P3 ;  /* 0x000000030a127207 */ /* 0x000fce0005800000 */
.L_x_58:
[----:B------:R-:W-:-:S08]  /*3d90*/  NOP ;  /* 0x0000000000007918 */ /* 0x000fd00000000000 */
[----:B------:R-:W0:-:S00]  /*3da0*/  USETMAXREG.DEALLOC.CTAPOOL 0x28 ;  /* 0x00000028000079c8 */ /* 0x000e0000080e0500 */
[----:B0-----:R-:W-:-:S13]  /*3db0*/  ISETP.NE.AND P0, PT, R0, RZ, PT ;  /* 0x000000ff0000720c */ /* 0x001fda0003f05270 */
[----:B------:R-:W-:Y:S05]  /*3dc0*/  @P0 EXIT ;  /* 0x000000000000094d */ /* 0x000fea0003800000 */
[----:B------:R-:W-:Y:S01]  /*3dd0*/  LOP3.LUT P0, RZ, R5, 0xff, RZ, 0xc0, !PT ;  /* 0x000000ff05ff7812 */ /* 0x000fe2000780c0ff */
[----:B------:R-:W-:Y:S02]  /*3de0*/  IMAD.MOV.U32 R0, RZ, RZ, 0x1 ;  /* 0x00000001ff007424 */ /* 0x000fe400078e00ff */
[----:B------:R-:W-:-:S10]  /*3df0*/  IMAD.MOV.U32 R17, RZ, RZ, RZ ;  /* 0x000000ffff117224 */ /* 0x000fd400078e00ff */
[----:B------:R-:W-:Y:S05]  /*3e00*/  @!P0 BRA `(.L_x_61) ;  /* 0x0000000c00288947 */ /* 0x000fea0003800000 */
[----:B------:R-:W0:Y:S01]  /*3e10*/  LDC R0, c[0x0][0x28c] ;  /* 0x0000a300ff007b82 */ /* 0x000e220000000800 */
[----:B------:R-:W1:Y:S01]  /*3e20*/  S2R R12, SR_CgaCtaId ;  /* 0x00000000000c7919 */ /* 0x000e620000008800 */
[----:B------:R-:W-:Y:S01]  /*3e30*/  ULDC UR5, c[0x0][0x658] ;  /* 0x0001960000057ab9 */ /* 0x000fe20000000800 */
[----:B------:R-:W-:Y:S01]  /*3e40*/  UMOV UR6, 0xffffffff ;  /* 0xffffffff00067882 */ /* 0x000fe20000000000 */
[----:B------:R-:W-:Y:S01]  /*3e50*/  BSSY B0, `(.L_x_61) ;  /* 0x00000c5000007945 */ /* 0x000fe20003800000 */
[----:B------:R-:W-:Y:S01]  /*3e60*/  USHF.L.U32 UR6, UR6, UR5, URZ ;  /* 0x0000000506067299 */ /* 0x000fe2000800063f */
[----:B------:R-:W-:Y:S01]  /*3e70*/  IMAD.MOV.U32 R14, RZ, RZ, 0x1 ;  /* 0x00000001ff0e7424 */ /* 0x000fe200078e00ff */
[----:B------:R-:W-:Y:S01]  /*3e80*/  LOP3.LUT R15, R8, 0x2, RZ, 0xfc, !PT ;  /* 0x00000002080f7812 */ /* 0x000fe200078efcff */
[----:B------:R-:W-:Y:S01]  /*3e90*/  IMAD.MOV.U32 R17, RZ, RZ, RZ ;  /* 0x000000ffff117224 */ /* 0x000fe200078e00ff */
[----:B------:R-:W-:Y:S01]  /*3ea0*/  ULDC UR4, c[0x0][0x600] ;  /* 0x0001800000047ab9 */ /* 0x000fe20000000800 */
[----:B------:R-:W-:Y:S01]  /*3eb0*/  UMOV UR7, 0x1 ;  /* 0x0000000100077882 */ /* 0x000fe20000000000 */
[----:B------:R-:W-:-:S02]  /*3ec0*/  UIADD3 UR16, UR4, -0x1, URZ ;  /* 0xffffffff04107890 */ /* 0x000fc4000fffe03f */
[----:B------:R-:W-:Y:S02]  /*3ed0*/  USHF.L.U32 UR18, UR7, UR5, URZ ;  /* 0x0000000507127299 */ /* 0x000fe4000800063f */
[----:B------:R-:W-:Y:S01]  /*3ee0*/  ULOP3.LUT UR17, URZ, UR6, URZ, 0x33, !UPT ;  /* 0x000000063f117292 */ /* 0x000fe2000f8e333f */
[----:B------:R-:W-:Y:S01]  /*3ef0*/  ULDC.64 UR22, c[0x0][0x198] ;  /* 0x0000660000167ab9 */ /* 0x000fe20000000a00 */
[----:B0-----:R-:W-:-:S05]  /*3f00*/  VIADD R0, R0, 0x7f ;  /* 0x0000007f00007836 */ /* 0x001fca0000000000 */
[----:B------:R-:W-:-:S04]  /*3f10*/  SHF.R.S32.HI R3, RZ, 0x1f, R0 ;  /* 0x0000001fff037819 */ /* 0x000fc80000011400 */
[----:B------:R-:W-:Y:S01]  /*3f20*/  LEA.HI R3, R3, R0, RZ, 0x7 ;  /* 0x0000000003037211 */ /* 0x000fe200078f38ff */
[C---:B-1----:R-:W-:Y:S02]  /*3f30*/  IMAD.SHL.U32 R11, R12.reuse, 0x4, RZ ;  /* 0x000000040c0b7824 */ /* 0x042fe400078e00ff */
[----:B------:R-:W-:Y:S01]  /*3f40*/  IMAD.SHL.U32 R12, R12, 0x200, RZ ;  /* 0x000002000c0c7824 */ /* 0x000fe200078e00ff */
[----:B------:R-:W-:Y:S01]  /*3f50*/  SHF.R.S32.HI R10, RZ, 0x7, R3 ;  /* 0x00000007ff0a7819 */ /* 0x000fe20000011403 */
[----:B------:R-:W-:Y:S01]  /*3f60*/  IMAD.MOV.U32 R0, RZ, RZ, 0x1 ;  /* 0x00000001ff007424 */ /* 0x000fe200078e00ff */
[----:B------:R-:W-:Y:S02]  /*3f70*/  LOP3.LUT R11, R11, 0x4, RZ, 0xc0, !PT ;  /* 0x000000040b0b7812 */ /* 0x000fe400078ec0ff */
[----:B------:R-:W-:Y:S01]  /*3f80*/  LOP3.LUT R12, R12, 0x200, RZ, 0xc0, !PT ;  /* 0x000002000c0c7812 */ /* 0x000fe200078ec0ff */
[----:B------:R-:W-:-:S07]  /*3f90*/  VIADD R13, R10, 0x1 ;  /* 0x000000010a0d7836 */ /* 0x000fce0000000000 */
.L_x_72:
[----:B------:R-:W-:-:S03]  /*3fa0*/  UMOV UR4, 0xffffffff ;  /* 0xffffffff00047882 */ /* 0x000fc60000000000 */
[----:B------:R-:W-:Y:S05]  /*3fb0*/  BRA.DIV UR4, `(.L_x_62) ;  /* 0x0000000e04f47947 */ /* 0x000fea000b800000 */
[----:B------:R-:W-:-:S13]  /*3fc0*/  ELECT P0, URZ, PT ;  /* 0x00000000003f782f */ /* 0x000fda0003800000 */
.L_x_85:
[----:B------:R-:W0:Y:S01]  /*3fd0*/  LDC R2, c[0x0][0x28c] ;  /* 0x0000a300ff027b82 */ /* 0x000e220000000800 */
[----:B------:R-:W-:Y:S01]  /*3fe0*/  BSSY B1, `(.L_x_63) ;  /* 0x0000038000017945 */ /* 0x000fe20003800000 */
[----:B0-----:R-:W-:-:S13]  /*3ff0*/  ISETP.LT.OR P0, PT, R2, 0x1, !P0 ;  /* 0x000000010200780c */ /* 0x001fda0004701670 */
[----:B------:R-:W-:Y:S05]  /*4000*/  @P0 BRA `(.L_x_64) ;  /* 0x0000000000d40947 */ /* 0x000fea0003800000 */
[----:B------:R-:W-:Y:S02]  /*4010*/  IMAD R19, R4, 0x8, R11 ;  /* 0x0000000804137824 */ /* 0x000fe400078e020b */
[----:B------:R-:W-:Y:S02]  /*4020*/  IMAD.SHL.U32 R20, R18, 0x100, RZ ;  /* 0x0000010012147824 */ /* 0x000fe400078e00ff */
[----:B------:R-:W-:Y:S02]  /*4030*/  IMAD.MOV.U32 R23, RZ, RZ, RZ ;  /* 0x000000ffff177224 */ /* 0x000fe400078e00ff */
[----:B------:R-:W-:Y:S02]  /*4040*/  IMAD.MOV.U32 R2, RZ, RZ, R13 ;  /* 0x000000ffff027224 */ /* 0x000fe400078e000d */
[----:B------:R-:W-:Y:S02]  /*4050*/  IMAD.MOV.U32 R3, RZ, RZ, R0 ;  /* 0x000000ffff037224 */ /* 0x000fe400078e0000 */
[----:B------:R-:W-:-:S07]  /*4060*/  IMAD.MOV.U32 R5, RZ, RZ, R17 ;  /* 0x000000ffff057224 */ /* 0x000fce00078e0011 */
.L_x_67:
[----:B------:R-:W0:Y:S01]  /*4070*/  S2R R21, SR_CgaCtaId ;  /* 0x0000000000157919 */ /* 0x000e220000008800 */
[----:B------:R-:W-:Y:S02]  /*4080*/  MOV R4, 0x400 ;  /* 0x0000040000047802 */ /* 0x000fe40000000f00 */
[----:B------:R-:W-:-:S13]  /*4090*/  ISETP.NE.AND P1, PT, R9, RZ, PT ;  /* 0x000000ff0900720c */ /* 0x000fda0003f25270 */
[----:B------:R-:W1:Y:S01]  /*40a0*/  @!P1 LDC R18, c[0x0][0x500] ;  /* 0x00014000ff129b82 */ /* 0x000e620000000800 */
[----:B0-----:R-:W-:Y:S02]  /*40b0*/  LEA R22, R21, R4, 0x18 ;  /* 0x0000000415167211 */ /* 0x001fe400078ec0ff */
[----:B------:R-:W-:-:S03]  /*40c0*/  SHF.L.U32 R4, R3, 0x1f, RZ ;  /* 0x0000001f03047819 */ /* 0x000fc600000006ff */
[----:B------:R-:W-:-:S04]  /*40d0*/  IMAD R21, R5, 0x8, R22 ;  /* 0x0000000805157824 */ /* 0x000fc800078e0216 */
[----:B------:R-:W0:Y:S02]  /*40e0*/  SYNCS.PHASECHK.TRANS64.TRYWAIT P0, [R21+URZ+0x30], R4 ;  /* 0x00003004150075a7 */ /* 0x000e24000800017f */
[----:B01----:R-:W-:Y:S05]  /*40f0*/  @!P0 BRA `(.L_x_65) ;  /* 0x0000000c00c48947 */ /* 0x003fea0003800000 */
.L_x_86:
[----:B0-----:R-:W-:Y:S01]  /*4100*/  PRMT R4, R15, 0x9910, RZ ;  /* 0x000099100f047816 */ /* 0x001fe200000000ff */
[----:B------:R0:W-:Y:S03]  /*4110*/  @!P1 SYNCS.ARRIVE.TRANS64 RZ, [R21+URZ], R18 ;  /* 0x0000001215ff99a7 */ /* 0x0001e6000800003f */
[----:B------:R-:W-:-:S13]  /*4120*/  ISETP.NE.AND P0, PT, R4, 0x2, PT ;  /* 0x000000020400780c */ /* 0x000fda0003f05270 */
[----:B0-----:R-:W-:Y:S05]  /*4130*/  @P0 BRA `(.L_x_66) ;  /* 0x0000000000040947 */ /* 0x001fea0003800000 */
[----:B------:R-:W-:Y:S01]  /*4140*/  BPT.TRAP 0x1 ;  /* 0x000000040000795c */ /* 0x000fe20000300000 */
.L_x_66:
[----:B------:R-:W-:Y:S01]  /*4150*/  R2UR UR15, R22 ;  /* 0x00000000160f72ca */ /* 0x000fe200000e0000 */
[----:B------:R-:W-:Y:S01]  /*4160*/  IMAD R22, R5, 0x8000, R22 ;  /* 0x0000800005167824 */ /* 0x000fe200078e0216 */
[----:B------:R-:W-:Y:S01]  /*4170*/  R2UR UR9, R21 ;  /* 0x00000000150972ca */ /* 0x000fe200000e0000 */
[C---:B------:R-:W-:Y:S01]  /*4180*/  IMAD R4, R5.reuse, 0x400, R12 ;  /* 0x0000040005047824 */ /* 0x040fe200078e020c */
[----:B------:R-:W-:Y:S01]  /*4190*/  UIADD3 UR4, UP0, UR22, 0xf0, URZ ;  /* 0x000000f016047890 */ /* 0x000fe2000ff1e03f */
[----:B------:R-:W-:Y:S01]  /*41a0*/  VIADD R2, R2, 0xffffffff ;  /* 0xffffffff02027836 */ /* 0x000fe20000000000 */
[----:B------:R-:W-:Y:S01]  /*41b0*/  R2UR UR5, R22 ;  /* 0x00000000160572ca */ /* 0x000fe200000e0000 */
[----:B------:R-:W-:Y:S01]  /*41c0*/  UIADD3 UR24, UP1, UR22, 0x1f0, URZ ;  /* 0x000001f016187890 */ /* 0x000fe2000ff3e03f */
[----:B------:R-:W-:Y:S01]  /*41d0*/  R2UR UR8, R4 ;  /* 0x00000000040872ca */ /* 0x000fe200000e0000 */
[----:B------:R-:W-:Y:S01]  /*41e0*/  VIADD R5, R5, 0x1 ;  /* 0x0000000105057836 */ /* 0x000fe20000000000 */
[----:B------:R-:W-:Y:S01]  /*41f0*/  R2UR UR11, R20 ;  /* 0x00000000140b72ca */ /* 0x000fe200000e0000 */
[----:B------:R-:W-:Y:S01]  /*4200*/  UIADD3.X UR25, URZ, UR23, URZ, UP1, !UPT ;  /* 0x000000173f197290 */ /* 0x000fe20008ffe43f */
[----:B------:R-:W-:Y:S01]  /*4210*/  R2UR UR10, R23 ;  /* 0x00000000170a72ca */ /* 0x000fe200000e0000 */
[----:B------:R-:W-:Y:S01]  /*4220*/  UMOV UR6, 0x0 ;  /* 0x0000000000067882 */ /* 0x000fe20000000000 */
[----:B------:R-:W-:Y:S01]  /*4230*/  R2UR UR12, R16 ;  /* 0x00000000100c72ca */ /* 0x000fe200000e0000 */
[----:B------:R-:W-:Y:S01]  /*4240*/  UMOV UR7, 0x10000000 ;  /* 0x1000000000077882 */ /* 0x000fe20000000000 */
[----:B------:R-:W-:Y:S01]  /*4250*/  R2UR UR19, R19 ;  /* 0x00000000131372ca */ /* 0x000fe200000e0000 */
[----:B------:R-:W-:Y:S01]  /*4260*/  UMOV UR26, 0x30000 ;  /* 0x00030000001a7882 */ /* 0x000fe20000000000 */
[----:B------:R-:W-:Y:S01]  /*4270*/  ISETP.GT.AND P1, PT, R2, 0x1, PT ;  /* 0x000000010200780c */ /* 0x000fe20003f24270 */
[----:B------:R-:W-:Y:S01]  /*4280*/  UIADD3 UR14, UR5, 0x180, URZ ;  /* 0x00000180050e7890 */ /* 0x000fe2000fffe03f */
[----:B------:R-:W-:Y:S01]  /*4290*/  ISETP.NE.AND P0, PT, R5, 0x6, PT ;  /* 0x000000060500780c */ /* 0x000fe20003f05270 */
[----:B------:R-:W-:Y:S01]  /*42a0*/  UIADD3.X UR5, URZ, UR23, URZ, UP0, !UPT ;  /* 0x000000173f057290 */ /* 0x000fe200087fe43f */
[----:B------:R-:W-:Y:S01]  /*42b0*/  VIADD R23, R23, 0x80 ;  /* 0x0000008017177836 */ /* 0x000fe20000000000 */
[----:B------:R-:W-:Y:S01]  /*42c0*/  UIADD3 UR15, UR15, 0x30180, UR8 ;  /* 0x000301800f0f7890 */ /* 0x000fe2000fffe008 */
[----:B------:R-:W-:-:S02]  /*42d0*/  SEL R4, RZ, 0x1, P0 ;  /* 0x00000001ff047807 */ /* 0x000fc40000000000 */
[----:B------:R-:W-:Y:S01]  /*42e0*/  UMOV UR8, UR14 ;  /* 0x0000000e00087c82 */ /* 0x000fe20008000000 */
[----:B------:R-:W-:Y:S02]  /*42f0*/  SEL R5, R5, RZ, P0 ;  /* 0x000000ff05057207 */ /* 0x000fe40000000000 */
[----:B------:R-:W-:Y:S01]  /*4300*/  LOP3.LUT R3, R3, R4, RZ, 0x3c, !PT ;  /* 0x0000000403037212 */ /* 0x000fe200078e3cff */
[----:B------:R0:W-:Y:S02]  /*4310*/  UTMALDG.3D [UR8], [UR4], desc[UR6] ;  /* 0x00000608040075b4 */ /* 0x0001e40008011000 */
[----:B0-----:R-:W-:Y:S01]  /*4320*/  UMOV UR11, UR19 ;  /* 0x00000013000b7c82 */ /* 0x001fe20008000000 */
[----:B------:R-:W-:Y:S02]  /*4330*/  UMOV UR8, UR15 ;  /* 0x0000000f00087c82 */ /* 0x000fe40008000000 */
[----:B------:R0:W-:Y:S02]  /*4340*/  UTMALDG.3D.MULTICAST [UR8], [UR24], UR26, desc[UR6] ;  /* 0x00000608180073b4 */ /* 0x0001e4000801181a */
[----:B0-----:R-:W-:Y:S05]  /*4350*/  @P1 BRA `(.L_x_67) ;  /* 0xfffffffc00441947 */ /* 0x001fea000383ffff */
.L_x_64:
[----:B------:R-:W-:Y:S05]  /*4360*/  BSYNC B1 ;  /* 0x0000000000017941 */ /* 0x000fea0003800000 */
.L_x_63:
[----:B------:R-:W-:Y:S01]  /*4370*/  LOP3.LUT P1, RZ, R14, 0xff, RZ, 0xc0, !PT ;  /* 0x000000ff0eff7812 */ /* 0x000fe2000782c0ff */
[C---:B------:R-:W-:Y:S01]  /*4380*/  IMAD.IADD R4, R10.reuse, 0x1, R17 ;  /* 0x000000010a047824 */ /* 0x040fe200078e0211 */
[----:B------:R-:W-:Y:S01]  /*4390*/  ULDC.64 UR4, c[0x0][0x650] ;  /* 0x0001940000047ab9 */ /* 0x000fe20000000a00 */
[----:B------:R-:W-:Y:S01]  /*43a0*/  ISETP.GE.U32.AND P2, PT, R10, 0x6, PT ;  /* 0x000000060a00780c */ /* 0x000fe20003f46070 */
[----:B------:R-:W-:Y:S01]  /*43b0*/  BSSY B1, `(.L_x_68) ;  /* 0x000006c000017945 */ /* 0x000fe20003800000 */
[----:B------:R-:W-:Y:S01]  /*43c0*/  IMAD.MOV.U32 R18, RZ, RZ, -0x1 ;  /* 0xffffffffff127424 */ /* 0x000fe200078e00ff */
[----:B------:R-:W-:Y:S01]  /*43d0*/  ISETP.GT.U32.AND P0, PT, R4, 0x5, PT ;  /* 0x000000050400780c */ /* 0x000fe20003f04070 */
[----:B------:R-:W-:Y:S01]  /*43e0*/  IMAD.MOV.U32 R16, RZ, RZ, -0x1 ;  /* 0xffffffffff107424 */ /* 0x000fe200078e00ff */
[----:B------:R-:W-:Y:S02]  /*43f0*/  PRMT R14, RZ, 0x7610, R14 ;  /* 0x00007610ff0e7816 */ /* 0x000fe4000000000e */
[----:B------:R-:W-:-:S03]  /*4400*/  ISETP.LT.U32.AND P0, PT, R10, 0x6, P0 ;  /* 0x000000060a00780c */ /* 0x000fc60000701070 */
[----:B------:R-:W0:Y:S01]  /*4410*/  @P1 S2R R3, SR_CgaCtaId ;  /* 0x0000000000031919 */ /* 0x000e220000008800 */
[----:B------:R-:W-:-:S04]  /*4420*/  @P1 MOV R2, 0x400 ;  /* 0x0000040000021802 */ /* 0x000fc80000000f00 */
[----:B0-----:R-:W-:Y:S01]  /*4430*/  @P1 LEA R5, R3, R2, 0x18 ;  /* 0x0000000203051211 */ /* 0x001fe200078ec0ff */
[----:B------:R-:W-:-:S03]  /*4440*/  IMAD.WIDE.U32 R2, R4, -0x55555555, RZ ;  /* 0xaaaaaaab04027825 */ /* 0x000fc600078e00ff */
[----:B------:R0:W-:Y:S01]  /*4450*/  @P1 SYNCS.ARRIVE.TRANS64.A1T0 RZ, [R5+URZ+0x78], RZ ;  /* 0x000078ff05ff19a7 */ /* 0x0001e2000810003f */
[----:B------:R-:W-:Y:S02]  /*4460*/  IADD3 R6, P1, R6, UR20, RZ ;  /* 0x0000001406067c10 */ /* 0x000fe4000ff3e0ff */
[----:B------:R-:W-:Y:S02]  /*4470*/  PRMT R2, RZ, 0x7610, R2 ;  /* 0x00007610ff027816 */ /* 0x000fe40000000002 */
[----:B------:R-:W-:Y:S02]  /*4480*/  IADD3.X R7, R7, UR13, RZ, P1, !PT ;  /* 0x0000000d07077c10 */ /* 0x000fe40008ffe4ff */
[----:B0-----:R-:W-:Y:S02]  /*4490*/  SHF.R.U32.HI R5, RZ, 0x2, R3 ;  /* 0x00000002ff057819 */ /* 0x001fe40000011603 */
[----:B------:R-:W-:Y:S02]  /*44a0*/  SEL R3, RZ, 0x1, !P0 ;  /* 0x00000001ff037807 */ /* 0x000fe40004000000 */
[----:B------:R-:W-:Y:S01]  /*44b0*/  ISETP.GE.U32.AND P0, PT, R6, UR4, PT ;  /* 0x0000000406007c0c */ /* 0x000fe2000bf06070 */
[----:B------:R-:W-:Y:S01]  /*44c0*/  IMAD R17, R5, -0x6, R4 ;  /* 0xfffffffa05117824 */ /* 0x000fe200078e0204 */
[----:B------:R-:W-:Y:S01]  /*44d0*/  LOP3.LUT R0, R0, R3, RZ, 0x3c, !PT ;  /* 0x0000000300007212 */ /* 0x000fe200078e3cff */
[----:B------:R-:W-:Y:S01]  /*44e0*/  IMAD.MOV.U32 R4, RZ, RZ, -0x1 ;  /* 0xffffffffff047424 */ /* 0x000fe200078e00ff */
[----:B------:R-:W-:-:S02]  /*44f0*/  ISETP.GE.U32.AND.EX P0, PT, R7, UR5, PT, P0 ;  /* 0x0000000507007c0c */ /* 0x000fc4000bf06100 */
[----:B------:R-:W-:-:S11]  /*4500*/  @P2 LOP3.LUT R0, R0, 0x1, R5, 0x78, !PT ;  /* 0x0000000100002812 */ /* 0x000fd600078e7805 */
[----:B------:R-:W-:Y:S05]  /*4510*/  @P0 BRA `(.L_x_69) ;  /* 0x0000000400540947 */ /* 0x000fea0003800000 */
[----:B------:R-:W0:Y:S01]  /*4520*/  S2R R18, SR_CTAID.X ;  /* 0x0000000000127919 */ /* 0x000e220000002500 */
[----:B------:R-:W-:Y:S01]  /*4530*/  ULDC.64 UR4, c[0x0][0x628] ;  /* 0x00018a0000047ab9 */ /* 0x000fe20000000a00 */
[----:B------:R-:W-:Y:S01]  /*4540*/  ULDC UR7, c[0x0][0x630] ;  /* 0x00018c0000077ab9 */ /* 0x000fe20000000800 */
[----:B------:R-:W-:Y:S01]  /*4550*/  ISETP.NE.U32.AND P0, PT, RZ, UR4, PT ;  /* 0x00000004ff007c0c */ /* 0x000fe2000bf05070 */
[----:B------:R-:W1:Y:S01]  /*4560*/  S2R R19, SR_CTAID.Y ;  /* 0x0000000000137919 */ /* 0x000e620000002600 */
[----:B------:R-:W-:Y:S01]  /*4570*/  ULDC UR8, c[0x0][0x150] ;  /* 0x0000540000087ab9 */ /* 0x000fe20000000800 */
[----:B------:R-:W-:Y:S01]  /*4580*/  IMAD.MOV.U32 R2, RZ, RZ, R6 ;  /* 0x000000ffff027224 */ /* 0x000fe200078e0006 */
[----:B------:R-:W-:Y:S01]  /*4590*/  ISETP.NE.AND.EX P0, PT, RZ, UR5, PT, P0 ;  /* 0x00000005ff007c0c */ /* 0x000fe2000bf05300 */
[----:B------:R-:W-:Y:S01]  /*45a0*/  IMAD.MOV.U32 R3, RZ, RZ, R7 ;  /* 0x000000ffff037224 */ /* 0x000fe200078e0007 */
[----:B0-----:R-:W-:-:S11]  /*45b0*/  I2FP.F32.U32 R20, R18 ;  /* 0x0000001200147245 */ /* 0x001fd60000201000 */
[----:B------:R-:W-:Y:S05]  /*45c0*/  @!P0 BRA `(.L_x_70) ;  /* 0x0000000000288947 */ /* 0x000fea0003800000 */
[----:B------:R-:W-:Y:S02]  /*45d0*/  ULDC UR6, c[0x0][0x634] ;  /* 0x00018d0000067ab9 */ /* 0x000fe40000000800 */
[----:B------:R-:W-:-:S05]  /*45e0*/  IADD3 R3, P0, R6, UR6, RZ ;  /* 0x0000000606037c10 */ /* 0x000fca000ff1e0ff */
[----:B------:R-:W-:-:S04]  /*45f0*/  IMAD.X R21, RZ, RZ, R7, P0 ;  /* 0x000000ffff157224 */ /* 0x000fc800000e0607 */
[----:B------:R-:W-:-:S04]  /*4600*/  IMAD.WIDE.U32 R4, R21, UR4, RZ ;  /* 0x0000000415047c25 */ /* 0x000fc8000f8e00ff */
[----:B------:R-:W-:-:S04]  /*4610*/  IMAD.WIDE.U32 R4, P0, R3, UR5, R4 ;  /* 0x0000000503047c25 */ /* 0x000fc8000f800004 */
[----:B------:R-:W-:-:S04]  /*4620*/  IMAD.WIDE.U32 R2, R3, UR4, RZ ;  /* 0x0000000403027c25 */ /* 0x000fc8000f8e00ff */
[----:B------:R-:W-:Y:S01]  /*4630*/  IMAD.MOV.U32 R2, RZ, RZ, R5 ;  /* 0x000000ffff027224 */ /* 0x000fe200078e0005 */
[----:B------:R-:W-:Y:S01]  /*4640*/  IADD3 RZ, P1, R3, R4, RZ ;  /* 0x0000000403ff7210 */ /* 0x000fe20007f3e0ff */
[----:B------:R-:W-:-:S04]  /*4650*/  IMAD.X R3, RZ, RZ, RZ, P0 ;  /* 0x000000ffff037224 */ /* 0x000fc800000e06ff */
[----:B------:R-:W-:-:S08]  /*4660*/  IMAD.WIDE.U32.X R2, R21, UR5, R2, P1 ;  /* 0x0000000515027c25 */ /* 0x000fd000088e0402 */
.L_x_70:
[--C-:B------:R-:W-:Y:S01]  /*4670*/  SHF.R.U64 R16, R2, UR7, R3.reuse ;  /* 0x0000000702107c19 */ /* 0x100fe20008001203 */
[----:B------:R-:W-:Y:S01]  /*4680*/  FMUL R20, R20, UR8 ;  /* 0x0000000814147c20 */ /* 0x000fe20008400000 */
[----:B------:R-:W-:Y:S01]  /*4690*/  SHF.R.U32.HI R2, RZ, UR7, R3 ;  /* 0x00000007ff027c19 */ /* 0x000fe20008011603 */
[----:B------:R-:W0:Y:S01]  /*46a0*/  LDC R23, c[0x0][0x144] ;  /* 0x00005100ff177b82 */ /* 0x000e220000000800 */
[----:B------:R-:W-:Y:S01]  /*46b0*/  IADD3 R21, P0, RZ, -R16, RZ ;  /* 0x80000010ff157210 */ /* 0x000fe20007f1e0ff */
[----:B------:R-:W-:Y:S01]  /*46c0*/  ULDC UR6, c[0x0][0x154] ;  /* 0x0000550000067ab9 */ /* 0x000fe20000000800 */
[----:B-1----:R-:W-:Y:S01]  /*46d0*/  I2FP.F32.U32 R3, R19 ;  /* 0x0000001300037245 */ /* 0x002fe20000201000 */
[----:B------:R-:W1:Y:S01]  /*46e0*/  F2I.U32.TRUNC.NTZ R20, R20 ;  /* 0x0000001400147305 */ /* 0x000e62000020f000 */
[----:B------:R-:W-:Y:S01]  /*46f0*/  ULDC.64 UR4, c[0x0][0x620] ;  /* 0x0001880000047ab9 */ /* 0x000fe20000000a00 */
[----:B------:R-:W-:Y:S02]  /*4700*/  IMAD.X R2, RZ, RZ, ~R2, P0 ;  /* 0x000000ffff027224 */ /* 0x000fe400000e0e02 */
[----:B------:R-:W-:Y:S01]  /*4710*/  FMUL R4, R3, UR6 ;  /* 0x0000000603047c20 */ /* 0x000fe20008400000 */
[----:B------:R-:W2:Y:S01]  /*4720*/  LDC R22, c[0x0][0x148] ;  /* 0x00005200ff167b82 */ /* 0x000ea20000000800 */
[----:B------:R-:W-:Y:S01]  /*4730*/  IMAD R2, R2, UR4, RZ ;  /* 0x0000000402027c24 */ /* 0x000fe2000f8e02ff */
[----:B------:R-:W-:Y:S01]  /*4740*/  ULDC.64 UR6, c[0x0][0x640] ;  /* 0x0001900000067ab9 */ /* 0x000fe20000000a00 */
[----:B------:R-:W-:Y:S01]  /*4750*/  IMAD.MOV.U32 R3, RZ, RZ, R7 ;  /* 0x000000ffff037224 */ /* 0x000fe200078e0007 */
[----:B------:R-:W-:Y:S01]  /*4760*/  ISETP.NE.U32.AND P0, PT, RZ, UR6, PT ;  /* 0x00000006ff007c0c */ /* 0x000fe2000bf05070 */
[----:B------:R-:W3:Y:S01]  /*4770*/  F2I.U32.TRUNC.NTZ R4, R4 ;  /* 0x0000000400047305 */ /* 0x000ee2000020f000 */
[----:B------:R-:W-:-:S02]  /*4780*/  IMAD R5, R21, UR5, R2 ;  /* 0x0000000515057c24 */ /* 0x000fc4000f8e0202 */
[----:B------:R-:W-:Y:S01]  /*4790*/  IMAD.MOV.U32 R2, RZ, RZ, R6 ;  /* 0x000000ffff027224 */ /* 0x000fe200078e0006 */
[----:B------:R-:W-:Y:S01]  /*47a0*/  ISETP.NE.AND.EX P0, PT, RZ, UR7, PT, P0 ;  /* 0x00000007ff007c0c */ /* 0x000fe2000bf05300 */
[----:B-1----:R-:W-:Y:S02]  /*47b0*/  IMAD.MOV R20, RZ, RZ, -R20 ;  /* 0x000000ffff147224 */ /* 0x002fe400078e0a14 */
[----:B------:R-:W-:Y:S01]  /*47c0*/  IMAD.WIDE.U32 R2, R21, UR4, R2 ;  /* 0x0000000415027c25 */ /* 0x000fe2000f8e0002 */
[----:B------:R-:W-:-:S03]  /*47d0*/  ULDC UR4, c[0x0][0x618] ;  /* 0x0001860000047ab9 */ /* 0x000fc60000000800 */
[----:B------:R-:W-:Y:S02]  /*47e0*/  IMAD.IADD R3, R3, 0x1, R5 ;  /* 0x0000000103037824 */ /* 0x000fe400078e0205 */
[----:B0-----:R-:W-:-:S03]  /*47f0*/  IMAD R18, R23, R20, R18 ;  /* 0x0000001417127224 */ /* 0x001fc600078e0212 */
[--C-:B------:R-:W-:Y:S01]  /*4800*/  SHF.R.U64 R20, R2, UR4, R3.reuse ;  /* 0x0000000402147c19 */ /* 0x100fe20008001203 */
[----:B---3--:R-:W-:Y:S01]  /*4810*/  IMAD.MOV R2, RZ, RZ, -R4 ;  /* 0x000000ffff027224 */ /* 0x008fe200078e0a04 */
[----:B------:R-:W-:Y:S01]  /*4820*/  SHF.R.U32.HI R3, RZ, UR4, R3 ;  /* 0x00000004ff037c19 */ /* 0x000fe20008011603 */
[----:B------:R-:W-:Y:S02]  /*4830*/  ULDC UR4, c[0x0][0x608] ;  /* 0x0001820000047ab9 */ /* 0x000fe40000000800 */
[----:B--2---:R-:W-:Y:S01]  /*4840*/  @P3 IMAD R18, R22, R2, R19 ;  /* 0x0000000216123224 */ /* 0x004fe200078e0213 */
[--C-:B------:R-:W-:Y:S02]  /*4850*/  SHF.R.U64 R22, R20, UR4, R3.reuse ;  /* 0x0000000414167c19 */ /* 0x100fe40008001203 */
[----:B------:R-:W-:Y:S01]  /*4860*/  SHF.R.U32.HI R3, RZ, UR4, R3 ;  /* 0x00000004ff037c19 */ /* 0x000fe20008011603 */
[----:B------:R-:W-:-:S03]  /*4870*/  ULDC UR4, c[0x0][0x658] ;  /* 0x0001960000047ab9 */ /* 0x000fc60000000800 */
[--C-:B------:R-:W-:Y:S02]  /*4880*/  SHF.R.U64 R19, R22, UR4, R3.reuse ;  /* 0x0000000416137c19 */ /* 0x100fe40008001203 */
[----:B------:R-:W-:-:S03]  /*4890*/  SHF.R.U32.HI R21, RZ, UR4, R3 ;  /* 0x00000004ff157c19 */ /* 0x000fc60008011603 */
[----:B------:R-:W-:Y:S02]  /*48a0*/  IMAD.MOV.U32 R4, RZ, RZ, R19 ;  /* 0x000000ffff047224 */ /* 0x000fe400078e0013 */
[----:B------:R-:W-:Y:S01]  /*48b0*/  IMAD.MOV.U32 R3, RZ, RZ, R21 ;  /* 0x000000ffff037224 */ /* 0x000fe200078e0015 */
[----:B------:R-:W-:Y:S06]  /*48c0*/  @!P0 BRA `(.L_x_71) ;  /* 0x00000000002c8947 */ /* 0x000fec0003800000 */
        /* <DEDUP_REMOVED lines=9> */
[----:B------:R-:W-:-:S04]  /*4960*/  IMAD.WIDE.U32.X R2, R21, UR7, R2, P1 ;  /* 0x0000000715027c25 */ /* 0x000fc800088e0402 */
[----:B------:R-:W-:-:S07]  /*4970*/  IMAD.MOV.U32 R4, RZ, RZ, R2 ;  /* 0x000000ffff047224 */ /* 0x000fce00078e0002 */
.L_x_71:
[----:B------:R-:W-:Y:S01]  /*4980*/  ULDC UR4, c[0x0][0x648] ;  /* 0x0001920000047ab9 */ /* 0x000fe20000000800 */
[----:B------:R-:W-:Y:S01]  /*4990*/  LOP3.LUT R2, R22, UR17, RZ, 0xc0, !PT ;  /* 0x0000001116027c12 */ /* 0x000fe2000f8ec0ff */
[----:B------:R-:W-:Y:S01]  /*49a0*/  ULDC UR5, c[0x0][0x610] ;  /* 0x0001840000057ab9 */ /* 0x000fe20000000800 */
[----:B------:R-:W-:Y:S01]  /*49b0*/  SHF.R.U64 R3, R4, UR4, R3 ;  /* 0x0000000404037c19 */ /* 0x000fe20008001203 */
[----:B------:R-:W-:Y:S01]  /*49c0*/  ULDC UR4, c[0x0][0x638] ;  /* 0x00018e0000047ab9 */ /* 0x000fe20000000800 */
[----:B------:R-:W-:-:S03]  /*49d0*/  LOP3.LUT R20, R20, UR16, RZ, 0xc0, !PT ;  /* 0x0000001014147c12 */ /* 0x000fc6000f8ec0ff */
[----:B------:R-:W-:Y:S02]  /*49e0*/  IMAD.MOV R4, RZ, RZ, -R3 ;  /* 0x000000ffff047224 */ /* 0x000fe400078e0a03 */
[----:B------:R-:W-:Y:S02]  /*49f0*/  IMAD R3, R3, UR18, R2 ;  /* 0x0000001203037c24 */ /* 0x000fe4000f8e0202 */
[----:B------:R-:W-:Y:S01]  /*4a00*/  IMAD R19, R4, UR4, R19 ;  /* 0x0000000404137c24 */ /* 0x000fe2000f8e0213 */
[----:B------:R-:W-:Y:S01]  /*4a10*/  ULDC UR4, c[0x0][0x600] ;  /* 0x0001800000047ab9 */ /* 0x000fe20000000800 */
[----:B------:R-:W-:Y:S02]  /*4a20*/  IMAD R18, R3, UR5, R18 ;  /* 0x0000000503127c24 */ /* 0x000fe4000f8e0212 */
[----:B------:R-:W-:Y:S02]  /*4a30*/  IMAD R19, R19, UR4, R20 ;  /* 0x0000000413137c24 */ /* 0x000fe4000f8e0214 */
[----:B------:R-:W-:-:S03]  /*4a40*/  IMAD.MOV.U32 R2, RZ, RZ, 0x1 ;  /* 0x00000001ff027424 */ /* 0x000fc600078e00ff */
[----:B------:R-:W-:Y:S02]  /*4a50*/  SEL R4, R19, R18, !P3 ;  /* 0x0000001213047207 */ /* 0x000fe40005800000 */
[----:B------:R-:W-:-:S07]  /*4a60*/  SEL R18, R18, R19, !P3 ;  /* 0x0000001312127207 */ /* 0x000fce0005800000 */
.L_x_69:
[----:B------:R-:W-:Y:S05]  /*4a70*/  BSYNC B1 ;  /* 0x0000000000017941 */ /* 0x000fea0003800000 */
.L_x_68:
[----:B------:R-:W-:-:S13]  /*4a80*/  LOP3.LUT P0, RZ, R2, 0xff, RZ, 0xc0, !PT ;  /* 0x000000ff02ff7812 */ /* 0x000fda000780c0ff */
[----:B------:R-:W-:Y:S05]  /*4a90*/  @P0 BRA `(.L_x_72) ;  /* 0xfffffff400400947 */ /* 0x000fea000383ffff */
[----:B------:R-:W-:Y:S05]  /*4aa0*/  BSYNC B0 ;  /* 0x0000000000007941 */ /* 0x000fea0003800000 */
.L_x_61:
[----:B------:R-:W-:-:S03]  /*4ab0*/  UMOV UR4, 0xffffffff ;  /* 0xffffffff00047882 */ /* 0x000fc60000000000 */
[----:B------:R-:W-:Y:S05]  /*4ac0*/  BRA.DIV UR4, `(.L_x_73) ;  /* 0x0000000604647947 */ /* 0x000fea000b800000 */
[----:B------:R-:W-:-:S13]  /*4ad0*/  ELECT P0, URZ, PT ;  /* 0x00000000003f782f */ /* 0x000fda0003800000 */
.L_x_89:
[----:B------:R-:W-:Y:S04]  /*4ae0*/  BSSY B0, `(.L_x_74) ;  /* 0x000003d000007945 */ /* 0x000fe80003800000 */
[----:B------:R-:W-:Y:S05]  /*4af0*/  @!P0 BRA `(.L_x_75) ;  /* 0x0000000000ec8947 */ /* 0x000fea0003800000 */
[----:B------:R-:W-:-:S04]  /*4b00*/  LOP3.LUT R8, R8, 0x2, RZ, 0xfc, !PT ;  /* 0x0000000208087812 */ /* 0x000fc800078efcff */
[----:B------:R-:W-:-:S13]  /*4b10*/  ISETP.NE.AND P0, PT, R8, 0x3, PT ;  /* 0x000000030800780c */ /* 0x000fda0003f05270 */
[----:B------:R-:W-:Y:S05]  /*4b20*/  @!P0 BRA `(.L_x_76) ;  /* 0x0000000000048947 */ /* 0x000fea0003800000 */
[----:B------:R-:W-:Y:S01]  /*4b30*/  BPT.TRAP 0x1 ;  /* 0x000000040000795c */ /* 0x000fe20000300000 */
.L_x_76:
[----:B------:R-:W0:Y:S01]  /*4b40*/  S2R R3, SR_CgaCtaId ;  /* 0x0000000000037919 */ /* 0x000e220000008800 */
[----:B------:R-:W-:Y:S02]  /*4b50*/  MOV R2, 0x400 ;  /* 0x0000040000027802 */ /* 0x000fe40000000f00 */
[----:B------:R-:W-:Y:S02]  /*4b60*/  SHF.L.U32 R4, R0, 0x1f, RZ ;  /* 0x0000001f00047819 */ /* 0x000fe400000006ff */
[----:B0-----:R-:W-:-:S05]  /*4b70*/  LEA R2, R3, R2, 0x18 ;  /* 0x0000000203027211 */ /* 0x001fca00078ec0ff */
[----:B------:R-:W-:-:S04]  /*4b80*/  VIADD R2, R2, 0x30 ;  /* 0x0000003002027836 */ /* 0x000fc80000000000 */
[C---:B------:R-:W-:Y:S02]  /*4b90*/  IMAD R7, R17.reuse, 0x8, R2 ;  /* 0x0000000811077824 */ /* 0x040fe400078e0202 */
[----:B------:R-:W-:Y:S02]  /*4ba0*/  VIADD R17, R17, 0x1 ;  /* 0x0000000111117836 */ /* 0x000fe40000000000 */
[----:B------:R-:W0:Y:S03]  /*4bb0*/  SYNCS.PHASECHK.TRANS64.TRYWAIT P0, [R7+URZ], R4 ;  /* 0x00000004070075a7 */ /* 0x000e26000800017f */
[----:B------:R-:W-:-:S04]  /*4bc0*/  ISETP.NE.AND P1, PT, R17, 0x6, PT ;  /* 0x000000061100780c */ /* 0x000fc80003f25270 */
[----:B------:R-:W-:Y:S02]  /*4bd0*/  SEL R3, RZ, 0x1, P1 ;  /* 0x00000001ff037807 */ /* 0x000fe40000800000 */
[----:B------:R-:W-:Y:S02]  /*4be0*/  SEL R17, R17, RZ, P1 ;  /* 0x000000ff11117207 */ /* 0x000fe40000800000 */
[----:B------:R-:W-:-:S03]  /*4bf0*/  LOP3.LUT R6, R0, R3, RZ, 0x3c, !PT ;  /* 0x0000000300067212 */ /* 0x000fc600078e3cff */
[----:B------:R-:W-:Y:S01]  /*4c00*/  IMAD R8, R17, 0x8, R2 ;  /* 0x0000000811087824 */ /* 0x000fe200078e0202 */
[----:B------:R-:W-:Y:S01]  /*4c10*/  SHF.L.U32 R5, R6, 0x1f, RZ ;  /* 0x0000001f06057819 */ /* 0x000fe200000006ff */
[----:B0-----:R-:W-:Y:S06]  /*4c20*/  @!P0 BRA `(.L_x_77) ;  /* 0x00000004002c8947 */ /* 0x001fec0003800000 */
.L_x_90:
[----:B------:R-:W1:Y:S01]  /*4c30*/  SYNCS.PHASECHK.TRANS64.TRYWAIT P0, [R8+URZ], R5 ;  /* 0x00000005080075a7 */ /* 0x000e62000800017f */
[----:B------:R-:W-:-:S05]  /*4c40*/  VIADD R0, R17, 0x1 ;  /* 0x0000000111007836 */ /* 0x000fca0000000000 */
[----:B------:R-:W-:-:S04]  /*4c50*/  ISETP.NE.AND P1, PT, R0, 0x6, PT ;  /* 0x000000060000780c */ /* 0x000fc80003f25270 */
[----:B------:R-:W-:Y:S02]  /*4c60*/  SEL R3, RZ, 0x1, P1 ;  /* 0x00000001ff037807 */ /* 0x000fe40000800000 */
[----:B0-----:R-:W-:Y:S02]  /*4c70*/  SEL R7, R0, RZ, P1 ;  /* 0x000000ff00077207 */ /* 0x001fe40000800000 */
[----:B------:R-:W-:-:S03]  /*4c80*/  LOP3.LUT R6, R6, R3, RZ, 0x3c, !PT ;  /* 0x0000000306067212 */ /* 0x000fc600078e3cff */
[----:B------:R-:W-:Y:S01]  /*4c90*/  IMAD R9, R7, 0x8, R2 ;  /* 0x0000000807097824 */ /* 0x000fe200078e0202 */
[----:B------:R-:W-:Y:S01]  /*4ca0*/  SHF.L.U32 R4, R6, 0x1f, RZ ;  /* 0x0000001f06047819 */ /* 0x000fe200000006ff */
[----:B-1----:R-:W-:Y:S06]  /*4cb0*/  @!P0 BRA `(.L_x_78) ;  /* 0x00000004001c8947 */ /* 0x002fec0003800000 */
.L_x_91:
[----:B------:R-:W1:Y:S01]  /*4cc0*/  SYNCS.PHASECHK.TRANS64.TRYWAIT P0, [R9+URZ], R4 ;  /* 0x00000004090075a7 */ /* 0x000e62000800017f */
[----:B------:R-:W-:-:S05]  /*4cd0*/  VIADD R0, R7, 0x1 ;  /* 0x0000000107007836 */ /* 0x000fca0000000000 */
[----:B------:R-:W-:-:S04]  /*4ce0*/  ISETP.NE.AND P1, PT, R0, 0x6, PT ;  /* 0x000000060000780c */ /* 0x000fc80003f25270 */
[----:B------:R-:W-:Y:S02]  /*4cf0*/  SEL R3, RZ, 0x1, P1 ;  /* 0x00000001ff037807 */ /* 0x000fe40000800000 */
[----:B------:R-:W-:Y:S02]  /*4d00*/  SEL R7, R0, RZ, P1 ;  /* 0x000000ff00077207 */ /* 0x000fe40000800000 */
[----:B------:R-:W-:-:S03]  /*4d10*/  LOP3.LUT R6, R6, R3, RZ, 0x3c, !PT ;  /* 0x0000000306067212 */ /* 0x000fc600078e3cff */
[----:B0-----:R-:W-:Y:S01]  /*4d20*/  IMAD R8, R7, 0x8, R2 ;  /* 0x0000000807087824 */ /* 0x001fe200078e0202 */
[----:B------:R-:W-:Y:S01]  /*4d30*/  SHF.L.U32 R5, R6, 0x1f, RZ ;  /* 0x0000001f06057819 */ /* 0x000fe200000006ff */
[----:B-1----:R-:W-:Y:S06]  /*4d40*/  @!P0 BRA `(.L_x_79) ;  /* 0x00000004000c8947 */ /* 0x002fec0003800000 */
.L_x_92:
[----:B------:R-:W1:Y:S01]  /*4d50*/  SYNCS.PHASECHK.TRANS64.TRYWAIT P0, [R8+URZ], R5 ;  /* 0x00000005080075a7 */ /* 0x000e62000800017f */
[----:B------:R-:W-:-:S05]  /*4d60*/  VIADD R0, R7, 0x1 ;  /* 0x0000000107007836 */ /* 0x000fca0000000000 */
[----:B------:R-:W-:-:S04]  /*4d70*/  ISETP.NE.AND P1, PT, R0, 0x6, PT ;  /* 0x000000060000780c */ /* 0x000fc80003f25270 */
[----:B------:R-:W-:Y:S02]  /*4d80*/  SEL R3, RZ, 0x1, P1 ;  /* 0x00000001ff037807 */ /* 0x000fe40000800000 */
[----:B------:R-:W-:Y:S02]  /*4d90*/  SEL R7, R0, RZ, P1 ;  /* 0x000000ff00077207 */ /* 0x000fe40000800000 */
[----:B0-----:R-:W-:-:S03]  /*4da0*/  LOP3.LUT R9, R6, R3, RZ, 0x3c, !PT ;  /* 0x0000000306097212 */ /* 0x001fc600078e3cff */
[----:B------:R-:W-:Y:S01]  /*4db0*/  IMAD R11, R7, 0x8, R2 ;  /* 0x00000008070b7824 */ /* 0x000fe200078e0202 */
[----:B------:R-:W-:Y:S01]  /*4dc0*/  SHF.L.U32 R6, R9, 0x1f, RZ ;  /* 0x0000001f09067819 */ /* 0x000fe200000006ff */
[----:B-1----:R-:W-:Y:S06]  /*4dd0*/  @!P0 BRA `(.L_x_80) ;  /* 0x0000000000fc8947 */ /* 0x002fec0003800000 */
.L_x_93:
[----:B------:R-:W1:Y:S01]  /*4de0*/  SYNCS.PHASECHK.TRANS64.TRYWAIT P0, [R11+URZ], R6 ;  /* 0x000000060b0075a7 */ /* 0x000e62000800017f */
[----:B------:R-:W-:-:S05]  /*4df0*/  VIADD R0, R7, 0x1 ;  /* 0x0000000107007836 */ /* 0x000fca0000000000 */
[----:B------:R-:W-:-:S04]  /*4e00*/  ISETP.NE.AND P1, PT, R0, 0x6, PT ;  /* 0x000000060000780c */ /* 0x000fc80003f25270 */
[----:B------:R-:W-:Y:S02]  /*4e10*/  SEL R4, RZ, 0x1, P1 ;  /* 0x00000001ff047807 */ /* 0x000fe40000800000 */
[----:B------:R-:W-:Y:S02]  /*4e20*/  SEL R3, R0, RZ, P1 ;  /* 0x000000ff00037207 */ /* 0x000fe40000800000 */
[----:B------:R-:W-:Y:S01]  /*4e30*/  LOP3.LUT R0, R9, R4, RZ, 0x3c, !PT ;  /* 0x0000000409007212 */ /* 0x000fe200078e3cff */
[----:B-1----:R-:W-:Y:S06]  /*4e40*/  @!P0 BRA `(.L_x_81) ;  /* 0x0000000000f48947 */ /* 0x002fec0003800000 */
.L_x_94:
[----:B------:R-:W-:Y:S01]  /*4e50*/  IMAD R3, R3, 0x8, R2 ;  /* 0x0000000803037824 */ /* 0x000fe200078e0202 */
[----:B------:R-:W-:-:S07]  /*4e60*/  SHF.L.U32 R0, R0, 0x1f, RZ ;  /* 0x0000001f00007819 */ /* 0x000fce00000006ff */
.L_x_82:
[----:B--2---:R2:W3:Y:S02]  /*4e70*/  SYNCS.PHASECHK.TRANS64.TRYWAIT P0, [R3+URZ], R0 ;  /* 0x00000000030075a7 */ /* 0x0044e4000800017f */
[----:B---3--:R-:W-:Y:S05]  /*4e80*/  @!P0 NANOSLEEP.SYNCS 0x989680 ;  /* 0x009896800000895d */ /* 0x008fea0003900000 */
[----:B------:R-:W3:Y:S02]  /*4e90*/  @!P0 SYNCS.PHASECHK.TRANS64 P0, [R3+URZ], R0 ;  /* 0x00000000030085a7 */ /* 0x000ee4000800007f */
[----:B---3--:R-:W-:Y:S05]  /*4ea0*/  @!P0 BRA `(.L_x_82) ;  /* 0xfffffffc00f08947 */ /* 0x008fea000383ffff */
.L_x_75:
[----:B------:R-:W-:Y:S05]  /*4eb0*/  BSYNC B0 ;  /* 0x0000000000007941 */ /* 0x000fea0003800000 */
.L_x_74:
[----:B------:R-:W-:Y:S05]  /*4ec0*/  EXIT ;  /* 0x000000000000794d */ /* 0x000fea0003800000 */
.L_x_21:
[----:B-1----:R-:W-:-:S04]  /*4ed0*/  IMAD.U32 R13, RZ, RZ, UR6 ;  /* 0x00000006ff0d7e24 */ /* 0x002fc8000f8e00ff */
[----:B------:R1:W2:Y:S03]  /*4ee0*/  SYNCS.PHASECHK.TRANS64.TRYWAIT P0, [R13+URZ], R12 ;  /* 0x0000000c0d0075a7 */ /* 0x0002a6000800017f */
[----:B--2---:R-:W-:Y:S05]  /*4ef0*/  @!P0 NANOSLEEP.SYNCS 0x989680 ;  /* 0x009896800000895d */ /* 0x004fea0003900000 */
[----:B------:R-:W2:Y:S02]  /*4f00*/  @!P0 SYNCS.PHASECHK.TRANS64 P0, [R13+URZ], R12 ;  /* 0x0000000c0d0085a7 */ /* 0x000ea4000800007f */
[----:B--2---:R-:W-:Y:S05]  /*4f10*/  @!P0 BRA `(.L_x_21) ;  /* 0xfffffffc00ec8947 */ /* 0x004fea000383ffff */
[----:B------:R-:W-:Y:S05]  /*4f20*/  BRA `(.L_x_20) ;  /* 0xffffffc400fc7947 */ /* 0x000fea000383ffff */
.L_x_27:
[----:B-1----:R-:W-:-:S04]  /*4f30*/  IMAD.U32 R31, RZ, RZ, UR15 ;  /* 0x0000000fff1f7e24 */ /* 0x002fc8000f8e00ff */
[----:B------:R1:W2:Y:S03]  /*4f40*/  SYNCS.PHASECHK.TRANS64.TRYWAIT P0, [R31+URZ], R16 ;  /* 0x000000101f0075a7 */ /* 0x0002a6000800017f */
[----:B--2---:R-:W-:Y:S05]  /*4f50*/  @!P0 NANOSLEEP.SYNCS 0x989680 ;  /* 0x009896800000895d */ /* 0x004fea0003900000 */
[----:B------:R-:W2:Y:S02]  /*4f60*/  @!P0 SYNCS.PHASECHK.TRANS64 P0, [R31+URZ], R16 ;  /* 0x000000101f0085a7 */ /* 0x000ea4000800007f */
[----:B--2---:R-:W-:Y:S05]  /*4f70*/  @!P0 BRA `(.L_x_27) ;  /* 0xfffffffc00ec8947 */ /* 0x004fea000383ffff */
[----:B------:R-:W-:Y:S05]  /*4f80*/  BRA `(.L_x_26) ;  /* 0xffffffcc00507947 */ /* 0x000fea000383ffff */
.L_x_62:
[----:B------:R-:W-:Y:S01]  /*4f90*/  BSSY B1, `(.L_x_83) ;  /* 0x0000006000017945 */ /* 0x000fe20003800000 */
[----:B------:R-:W-:-:S07]  /*4fa0*/  IMAD.MOV.U32 R2, RZ, RZ, -0x1 ;  /* 0xffffffffff027424 */ /* 0x000fce00078e00ff */
[----:B------:R-:W-:Y:S05]  /*4fb0*/  WARPSYNC.COLLECTIVE R2, `(.L_x_84) ;  /* 0x00000000020c7348 */ /* 0x000fea0003c00000 */
[----:B------:R-:W-:Y:S02]  /*4fc0*/  ELECT P0, UR62, PT ;  /* 0x00000000003e782f */ /* 0x000fe40003800000 */
[----:B------:R-:W-:Y:S01]  /*4fd0*/  MOV R2, UR62 ;  /* 0x0000003e00027c02 */ /* 0x000fe20008000f00 */
[----:B------:R-:W-:Y:S10]  /*4fe0*/  ENDCOLLECTIVE ;  /* 0x000000000000791b */ /* 0x000ff40003800000 */
.L_x_84:
[----:B------:R-:W-:Y:S05]  /*4ff0*/  BSYNC B1 ;  /* 0x0000000000017941 */ /* 0x000fea0003800000 */
.L_x_83:
[----:B------:R-:W-:Y:S05]  /*5000*/  BRA `(.L_x_85) ;  /* 0xffffffec00f07947 */ /* 0x000fea000383ffff */
.L_x_65:
[----:B0-----:R0:W1:Y:S02]  /*5010*/  SYNCS.PHASECHK.TRANS64.TRYWAIT P0, [R21+URZ+0x30], R4 ;  /* 0x00003004150075a7 */ /* 0x001064000800017f */
[----:B-1----:R-:W-:Y:S05]  /*5020*/  @!P0 NANOSLEEP.SYNCS 0x989680 ;  /* 0x009896800000895d */ /* 0x002fea0003900000 */
[----:B------:R-:W1:Y:S02]  /*5030*/  @!P0 SYNCS.PHASECHK.TRANS64 P0, [R21+URZ+0x30], R4 ;  /* 0x00003004150085a7 */ /* 0x000e64000800007f */
[----:B-1----:R-:W-:Y:S05]  /*5040*/  @!P0 BRA `(.L_x_65) ;  /* 0xfffffffc00f08947 */ /* 0x002fea000383ffff */
[----:B------:R-:W-:Y:S05]  /*5050*/  BRA `(.L_x_86) ;  /* 0xfffffff000287947 */ /* 0x000fea000383ffff */
.L_x_73:
[----:B------:R-:W-:Y:S01]  /*5060*/  BSSY B0, `(.L_x_87) ;  /* 0x0000006000007945 */ /* 0x000fe20003800000 */
[----:B------:R-:W-:-:S07]  /*5070*/  IMAD.MOV.U32 R2, RZ, RZ, -0x1 ;  /* 0xffffffffff027424 */ /* 0x000fce00078e00ff */
[----:B------:R-:W-:Y:S05]  /*5080*/  WARPSYNC.COLLECTIVE R2, `(.L_x_88) ;  /* 0x00000000020c7348 */ /* 0x000fea0003c00000 */
[----:B------:R-:W-:Y:S02]  /*5090*/  ELECT P0, UR62, PT ;  /* 0x00000000003e782f */ /* 0x000fe40003800000 */
[----:B------:R-:W-:Y:S01]  /*50a0*/  MOV R2, UR62 ;  /* 0x0000003e00027c02 */ /* 0x000fe20008000f00 */
[----:B------:R-:W-:Y:S10]  /*50b0*/  ENDCOLLECTIVE ;  /* 0x000000000000791b */ /* 0x000ff40003800000 */
.L_x_88:
[----:B------:R-:W-:Y:S05]  /*50c0*/  BSYNC B0 ;  /* 0x0000000000007941 */ /* 0x000fea0003800000 */
.L_x_87:
[----:B------:R-:W-:Y:S05]  /*50d0*/  BRA `(.L_x_89) ;  /* 0xfffffff800807947 */ /* 0x000fea000383ffff */
.L_x_77:
[----:B0-----:R0:W1:Y:S02]  /*50e0*/  SYNCS.PHASECHK.TRANS64.TRYWAIT P0, [R7+URZ], R4 ;  /* 0x00000004070075a7 */ /* 0x001064000800017f */
[----:B-1----:R-:W-:Y:S05]  /*50f0*/  @!P0 NANOSLEEP.SYNCS 0x989680 ;  /* 0x009896800000895d */ /* 0x002fea0003900000 */
[----:B------:R-:W1:Y:S02]  /*5100*/  @!P0 SYNCS.PHASECHK.TRANS64 P0, [R7+URZ], R4 ;  /* 0x00000004070085a7 */ /* 0x000e64000800007f */
[----:B-1----:R-:W-:Y:S05]  /*5110*/  @!P0 BRA `(.L_x_77) ;  /* 0xfffffffc00f08947 */ /* 0x002fea000383ffff */
[----:B------:R-:W-:Y:S05]  /*5120*/  BRA `(.L_x_90) ;  /* 0xfffffff800c07947 */ /* 0x000fea000383ffff */
.L_x_78:
[----:B0-----:R0:W1:Y:S02]  /*5130*/  SYNCS.PHASECHK.TRANS64.TRYWAIT P0, [R8+URZ], R5 ;  /* 0x00000005080075a7 */ /* 0x001064000800017f */
[----:B-1----:R-:W-:Y:S05]  /*5140*/  @!P0 NANOSLEEP.SYNCS 0x989680 ;  /* 0x009896800000895d */ /* 0x002fea0003900000 */
[----:B------:R-:W1:Y:S02]  /*5150*/  @!P0 SYNCS.PHASECHK.TRANS64 P0, [R8+URZ], R5 ;  /* 0x00000005080085a7 */ /* 0x000e64000800007f */
[----:B-1----:R-:W-:Y:S05]  /*5160*/  @!P0 BRA `(.L_x_78) ;  /* 0xfffffffc00f08947 */ /* 0x002fea000383ffff */
[----:B------:R-:W-:Y:S05]  /*5170*/  BRA `(.L_x_91) ;  /* 0xfffffff800d07947 */ /* 0x000fea000383ffff */
.L_x_79:
[----:B0-----:R0:W1:Y:S02]  /*5180*/  SYNCS.PHASECHK.TRANS64.TRYWAIT P0, [R9+URZ], R4 ;  /* 0x00000004090075a7 */ /* 0x001064000800017f */
[----:B-1----:R-:W-:Y:S05]  /*5190*/  @!P0 NANOSLEEP.SYNCS 0x989680 ;  /* 0x009896800000895d */ /* 0x002fea0003900000 */
[----:B------:R-:W1:Y:S02]  /*51a0*/  @!P0 SYNCS.PHASECHK.TRANS64 P0, [R9+URZ], R4 ;  /* 0x00000004090085a7 */ /* 0x000e64000800007f */
[----:B-1----:R-:W-:Y:S05]  /*51b0*/  @!P0 BRA `(.L_x_79) ;  /* 0xfffffffc00f08947 */ /* 0x002fea000383ffff */
[----:B------:R-:W-:Y:S05]  /*51c0*/  BRA `(.L_x_92) ;  /* 0xfffffff800e07947 */ /* 0x000fea000383ffff */
.L_x_80:
[----:B0-----:R0:W1:Y:S02]  /*51d0*/  SYNCS.PHASECHK.TRANS64.TRYWAIT P0, [R8+URZ], R5 ;  /* 0x00000005080075a7 */ /* 0x001064000800017f */
[----:B-1----:R-:W-:Y:S05]  /*51e0*/  @!P0 NANOSLEEP.SYNCS 0x989680 ;  /* 0x009896800000895d */ /* 0x002fea0003900000 */
[----:B------:R-:W1:Y:S02]  /*51f0*/  @!P0 SYNCS.PHASECHK.TRANS64 P0, [R8+URZ], R5 ;  /* 0x00000005080085a7 */ /* 0x000e64000800007f */
[----:B-1----:R-:W-:Y:S05]  /*5200*/  @!P0 BRA `(.L_x_80) ;  /* 0xfffffffc00f08947 */ /* 0x002fea000383ffff */
[----:B------:R-:W-:Y:S05]  /*5210*/  BRA `(.L_x_93) ;  /* 0xfffffff800f07947 */ /* 0x000fea000383ffff */
.L_x_81:
[----:B-1----:R1:W2:Y:S02]  /*5220*/  SYNCS.PHASECHK.TRANS64.TRYWAIT P0, [R11+URZ], R6 ;  /* 0x000000060b0075a7 */ /* 0x0022a4000800017f */
[----:B--2---:R-:W-:Y:S05]  /*5230*/  @!P0 NANOSLEEP.SYNCS 0x989680 ;  /* 0x009896800000895d */ /* 0x004fea0003900000 */
[----:B------:R-:W2:Y:S02]  /*5240*/  @!P0 SYNCS.PHASECHK.TRANS64 P0, [R11+URZ], R6 ;  /* 0x000000060b0085a7 */ /* 0x000ea4000800007f */
[----:B--2---:R-:W-:Y:S05]  /*5250*/  @!P0 BRA `(.L_x_81) ;  /* 0xfffffffc00f08947 */ /* 0x004fea000383ffff */
[----:B------:R-:W-:Y:S05]  /*5260*/  BRA `(.L_x_94) ;  /* 0xfffffff800f87947 */ /* 0x000fea000383ffff */
.L_x_95:
[----:B------:R-:W-:-:S00]  /*5270*/  BRA `(.L_x_95) ;  /* 0xfffffffc00fc7947 */ /* 0x000fc0000383ffff */
[----:B------:R-:W-:-:S00]  /*5280*/  NOP ;  /* 0x0000000000007918 */ /* 0x000fc00000000000 */
[----:B------:R-:W-:-:S00]  /*5290*/  NOP ;  /* 0x0000000000007918 */ /* 0x000fc00000000000 */
[----:B------:R-:W-:-:S00]  /*52a0*/  NOP ;  /* 0x0000000000007918 */ /* 0x000fc00000000000 */
[----:B------:R-:W-:-:S00]  /*52b0*/  NOP ;  /* 0x0000000000007918 */ /* 0x000fc00000000000 */
[----:B------:R-:W-:-:S00]  /*52c0*/  NOP ;  /* 0x0000000000007918 */ /* 0x000fc00000000000 */
[----:B------:R-:W-:-:S00]  /*52d0*/  NOP ;  /* 0x0000000000007918 */ /* 0x000fc00000000000 */
[----:B------:R-:W-:-:S00]  /*52e0*/  NOP ;  /* 0x0000000000007918 */ /* 0x000fc00000000000 */
[----:B------:R-:W-:-:S00]  /*52f0*/  NOP ;  /* 0x0000000000007918 */ /* 0x000fc00000000000 */
.L_x_96:


//--------------------- .nv.shared._ZN7cutlass13device_kernelINS_4gemm6kernel13GemmUniversalIN4cute5tupleIJiiiiEEENS1_10collective13CollectiveMmaINS1_37MainloopSm90TmaGmmaWarpSpecializedFP8ILi6ENS5_IJNS4_1CILi2EEENSA_ILi1EEESC_EEENS1_35KernelTmaWarpSpecializedCooperativeEEENS5_IJNSA_ILi256EEENSA_ILi8EEENSA_ILi128EEEEEENS_12float_e4m3_tENS5_IJlSC_lEEESK_SL_NS4_8TiledMMAINS4_8MMA_AtomIJNS4_4SM904GMMA29MMA_64x8x32_F32E4M3E4M3_SS_TNILNSP_7ScaleInE1ELSR_1EEEEEENS4_6LayoutISD_NS5_IJSC_NSA_ILi0EEESV_EEEEENS5_IJNS4_10UnderscoreESY_SY_EEEEENS4_13SM90_TMA_LOADENS4_14ComposedLayoutINS4_7SwizzleILi3ELi4ELi3EEENS4_18smem_ptr_flag_bitsILi8EEENSU_INS5_IJSH_SI_EEENS5_IJSI_SC_EEEEEEEvNS4_8identityENS4_23SM90_TMA_LOAD_MULTICASTES1A_vS1B_EENS_8epilogue10collective6detail29Sm90TmaWarpSpecializedAdapterINS1F_15DefaultEpilogueISK_SL_SL_NS1E_6thread17LinearCombinationISK_Li1EffLNS1J_9ScaleType4KindE0ELNS_15FloatRoundStyleE2ESK_EENS1_15EpilogueDefaultEEEEEvvEEEEvNT_6ParamsE --------------------------
	.section	.nv.shared._ZN7cutlass13device_kernelINS_4gemm6kernel13GemmUniversalIN4cute5tupleIJiiiiEEENS1_10collective13CollectiveMmaINS1_37MainloopSm90TmaGmmaWarpSpecializedFP8ILi6ENS5_IJNS4_1CILi2EEENSA_ILi1EEESC_EEENS1_35KernelTmaWarpSpecializedCooperativeEEENS5_IJNSA_ILi256EEENSA_ILi8EEENSA_ILi128EEEEEENS_12float_e4m3_tENS5_IJlSC_lEEESK_SL_NS4_8TiledMMAINS4_8MMA_AtomIJNS4_4SM904GMMA29MMA_64x8x32_F32E4M3E4M3_SS_TNILNSP_7ScaleInE1ELSR_1EEEEEENS4_6LayoutISD_NS5_IJSC_NSA_ILi0EEESV_EEEEENS5_IJNS4_10UnderscoreESY_SY_EEEEENS4_13SM90_TMA_LOADENS4_14ComposedLayoutINS4_7SwizzleILi3ELi4ELi3EEENS4_18smem_ptr_flag_bitsILi8EEENSU_INS5_IJSH_SI_EEENS5_IJSI_SC_EEEEEEEvNS4_8identityENS4_23SM90_TMA_LOAD_MULTICASTES1A_vS1B_EENS_8epilogue10collective6detail29Sm90TmaWarpSpecializedAdapterINS1F_15DefaultEpilogueISK_SL_SL_NS1E_6thread17LinearCombinationISK_Li1EffLNS1J_9ScaleType4KindE0ELNS_15FloatRoundStyleE2ESK_EENS1_15EpilogueDefaultEEEEEvvEEEEvNT_6ParamsE,"aw",@nobits
	.sectionflags	@""
	.align	16
	.zero		1024


//--------------------- .nv.shared.reserved.0     --------------------------
	.section	.nv.shared.reserved.0,"aw",@nobits
	.weak		__nv_reservedSMEM_offset_0_alias
	.size		__nv_reservedSMEM_offset_0_alias, 0, 0
	.other		__nv_reservedSMEM_offset_0_alias,@"STO_CUDA_RESERVED_SHARED STV_DEFAULT"
__nv_reservedSMEM_offset_0_alias:
	.zero		0


//--------------------- .nv.global                --------------------------
	.section	.nv.global,"aw",@nobits
.nv.global:
	.type		_ZN40_INTERNAL_d28db419_4_k_cu_a886988c_125864cute1_E,@object
	.size		_ZN40_INTERNAL_d28db419_4_k_cu_a886988c_125864cute1_E,(_ZN40_INTERNAL_d28db419_4_k_cu_a886988c_125864cuda3std3__45__cpo6cbeginE - _ZN40_INTERNAL_d28db419_4_k_cu_a886988c_125864cute1_E)
_ZN40_INTERNAL_d28db419_4_k_cu_a886988c_125864cute1_E:
	.zero		1
	.type		_ZN40_INTERNAL_d28db419_4_k_cu_a886988c_125864cuda3std3__45__cpo6cbeginE,@object
	.size		_ZN40_INTERNAL_d28db419_4_k_cu_a886988c_125864cuda3std3__45__cpo6cbeginE,(_ZN40_INTERNAL_d28db419_4_k_cu_a886988c_125864cuda3std3__48in_placeE - _ZN40_INTERNAL_d28db419_4_k_cu_a886988c_125864cuda3std3__45__cpo6cbeginE)
_ZN40_INTERNAL_d28db419_4_k_cu_a886988c_125864cuda3std3__45__cpo6cbeginE:
	.zero		1
	.type		_ZN40_INTERNAL_d28db419_4_k_cu_a886988c_125864cuda3std3__48in_placeE,@object
	.size		_ZN40_INTERNAL_d28db419_4_k_cu_a886988c_125864cuda3std3__48in_placeE,(_ZN40_INTERNAL_d28db419_4_k_cu_a886988c_125864cuda3std6ranges3__45__cpo9iter_moveE - _ZN40_INTERNAL_d28db419_4_k_cu_a886988c_125864cuda3std3__48in_placeE)
_ZN40_INTERNAL_d28db419_4_k_cu_a886988c_125864cuda3std3__48in_placeE:
	.zero		1
	.type		_ZN40_INTERNAL_d28db419_4_k_cu_a886988c_125864cuda3std6ranges3__45__cpo9iter_moveE,@object
	.size		_ZN40_INTERNAL_d28db419_4_k_cu_a886988c_125864cuda3std6ranges3__45__cpo9iter_moveE,(_ZN40_INTERNAL_d28db419_4_k_cu_a886988c_125864cuda3std3__45__cpo5beginE - _ZN40_INTERNAL_d28db419_4_k_cu_a886988c_125864cuda3std6ranges3__45__cpo9iter_moveE)
_ZN40_INTERNAL_d28db419_4_k_cu_a886988c_125864cuda3std6ranges3__45__cpo9iter_moveE:
	.zero		1
	.type		_ZN40_INTERNAL_d28db419_4_k_cu_a886988c_125864cuda3std3__45__cpo5beginE,@object
	.size		_ZN40_INTERNAL_d28db419_4_k_cu_a886988c_125864cuda3std3__45__cpo5beginE,(_ZN40_INTERNAL_d28db419_4_k_cu_a886988c_125864cuda3std3__442_GLOBAL__N__d28db419_4_k_cu_a886988c_125866ignoreE - _ZN40_INTERNAL_d28db419_4_k_cu_a886988c_125864cuda3std3__45__cpo5beginE)
_ZN40_INTERNAL_d28db419_4_k_cu_a886988c_125864cuda3std3__45__cpo5beginE:
	.zero		1
	.type		_ZN40_INTERNAL_d28db419_4_k_cu_a886988c_125864cuda3std3__442_GLOBAL__N__d28db419_4_k_cu_a886988c_125866ignoreE,@object
	.size		_ZN40_INTERNAL_d28db419_4_k_cu_a886988c_125864cuda3std3__442_GLOBAL__N__d28db419_4_k_cu_a886988c_125866ignoreE,(_ZN40_INTERNAL_d28db419_4_k_cu_a886988c_125864cute7productE - _ZN40_INTERNAL_d28db419_4_k_cu_a886988c_125864cuda3std3__442_GLOBAL__N__d28db419_4_k_cu_a886988c_125866ignoreE)
_ZN40_INTERNAL_d28db419_4_k_cu_a886988c_125864cuda3std3__442_GLOBAL__N__d28db419_4_k_cu_a886988c_125866ignoreE:
	.zero		1
	.type		_ZN40_INTERNAL_d28db419_4_k_cu_a886988c_125864cute7productE,@object
	.size		_ZN40_INTERNAL_d28db419_4_k_cu_a886988c_125864cute7productE,(_ZN40_INTERNAL_d28db419_4_k_cu_a886988c_125864cuda3std3__45__cpo3endE - _ZN40_INTERNAL_d28db419_4_k_cu_a886988c_125864cute7productE)
_ZN40_INTERNAL_d28db419_4_k_cu_a886988c_125864cute7productE:
	.zero		1
	.type		_ZN40_INTERNAL_d28db419_4_k_cu_a886988c_125864cuda3std3__45__cpo3endE,@object
	.size		_ZN40_INTERNAL_d28db419_4_k_cu_a886988c_125864cuda3std3__45__cpo3endE,(_ZN40_INTERNAL_d28db419_4_k_cu_a886988c_125864cuda3std3__419piecewise_constructE - _ZN40_INTERNAL_d28db419_4_k_cu_a886988c_125864cuda3std3__45__cpo3endE)
_ZN40_INTERNAL_d28db419_4_k_cu_a886988c_125864cuda3std3__45__cpo3endE:
	.zero		1
	.type		_ZN40_INTERNAL_d28db419_4_k_cu_a886988c_125864cuda3std3__419piecewise_constructE,@object
	.size		_ZN40_INTERNAL_d28db419_4_k_cu_a886988c_125864cuda3std3__419piecewise_constructE,(_ZN40_INTERNAL_d28db419_4_k_cu_a886988c_125864cuda3std3__45__cpo4cendE - _ZN40_INTERNAL_d28db419_4_k_cu_a886988c_125864cuda3std3__419piecewise_constructE)
_ZN40_INTERNAL_d28db419_4_k_cu_a886988c_125864cuda3std3__419piecewise_constructE:
	.zero		1
	.type		_ZN40_INTERNAL_d28db419_4_k_cu_a886988c_125864cuda3std3__45__cpo4cendE,@object
	.size		_ZN40_INTERNAL_d28db419_4_k_cu_a886988c_125864cuda3std3__45__cpo4cendE,(_ZN40_INTERNAL_d28db419_4_k_cu_a886988c_125864cuda3std6ranges3__45__cpo4swapE - _ZN40_INTERNAL_d28db419_4_k_cu_a886988c_125864cuda3std3__45__cpo4cendE)
_ZN40_INTERNAL_d28db419_4_k_cu_a886988c_125864cuda3std3__45__cpo4cendE:
	.zero		1
	.type		_ZN40_INTERNAL_d28db419_4_k_cu_a886988c_125864cuda3std6ranges3__45__cpo4swapE,@object
	.size		_ZN40_INTERNAL_d28db419_4_k_cu_a886988c_125864cuda3std6ranges3__45__cpo4swapE,(.L_7 - _ZN40_INTERNAL_d28db419_4_k_cu_a886988c_125864cuda3std6ranges3__45__cpo4swapE)
_ZN40_INTERNAL_d28db419_4_k_cu_a886988c_125864cuda3std6ranges3__45__cpo4swapE:
	.zero		1
.L_7:


//--------------------- .nv.constant0._ZN7cutlass13device_kernelINS_4gemm6kernel13GemmUniversalIN4cute5tupleIJiiiiEEENS1_10collective13CollectiveMmaINS1_37MainloopSm90TmaGmmaWarpSpecializedFP8ILi6ENS5_IJNS4_1CILi2EEENSA_ILi1EEESC_EEENS1_35KernelTmaWarpSpecializedCooperativeEEENS5_IJNSA_ILi256EEENSA_ILi8EEENSA_ILi128EEEEEENS_12float_e4m3_tENS5_IJlSC_lEEESK_SL_NS4_8TiledMMAINS4_8MMA_AtomIJNS4_4SM904GMMA29MMA_64x8x32_F32E4M3E4M3_SS_TNILNSP_7ScaleInE1ELSR_1EEEEEENS4_6LayoutISD_NS5_IJSC_NSA_ILi0EEESV_EEEEENS5_IJNS4_10UnderscoreESY_SY_EEEEENS4_13SM90_TMA_LOADENS4_14ComposedLayoutINS4_7SwizzleILi3ELi4ELi3EEENS4_18smem_ptr_flag_bitsILi8EEENSU_INS5_IJSH_SI_EEENS5_IJSI_SC_EEEEEEEvNS4_8identityENS4_23SM90_TMA_LOAD_MULTICASTES1A_vS1B_EENS_8epilogue10collective6detail29Sm90TmaWarpSpecializedAdapterINS1F_15DefaultEpilogueISK_SL_SL_NS1E_6thread17LinearCombinationISK_Li1EffLNS1J_9ScaleType4KindE0ELNS_15FloatRoundStyleE2ESK_EENS1_15EpilogueDefaultEEEEEvvEEEEvNT_6ParamsE --------------------------
	.section	.nv.constant0._ZN7cutlass13device_kernelINS_4gemm6kernel13GemmUniversalIN4cute5tupleIJiiiiEEENS1_10collective13CollectiveMmaINS1_37MainloopSm90TmaGmmaWarpSpecializedFP8ILi6ENS5_IJNS4_1CILi2EEENSA_ILi1EEESC_EEENS1_35KernelTmaWarpSpecializedCooperativeEEENS5_IJNSA_ILi256EEENSA_ILi8EEENSA_ILi128EEEEEENS_12float_e4m3_tENS5_IJlSC_lEEESK_SL_NS4_8TiledMMAINS4_8MMA_AtomIJNS4_4SM904GMMA29MMA_64x8x32_F32E4M3E4M3_SS_TNILNSP_7ScaleInE1ELSR_1EEEEEENS4_6LayoutISD_NS5_IJSC_NSA_ILi0EEESV_EEEEENS5_IJNS4_10UnderscoreESY_SY_EEEEENS4_13SM90_TMA_LOADENS4_14ComposedLayoutINS4_7SwizzleILi3ELi4ELi3EEENS4_18smem_ptr_flag_bitsILi8EEENSU_INS5_IJSH_SI_EEENS5_IJSI_SC_EEEEEEEvNS4_8identityENS4_23SM90_TMA_LOAD_MULTICASTES1A_vS1B_EENS_8epilogue10collective6detail29Sm90TmaWarpSpecializedAdapterINS1F_15DefaultEpilogueISK_SL_SL_NS1E_6thread17LinearCombinationISK_Li1EffLNS1J_9ScaleType4KindE0ELNS_15FloatRoundStyleE2ESK_EENS1_15EpilogueDefaultEEEEEvvEEEEvNT_6ParamsE,"a",@progbits
	.sectionflags	@""
	.align	4
.nv.constant0._ZN7cutlass13device_kernelINS_4gemm6kernel13GemmUniversalIN4cute5tupleIJiiiiEEENS1_10collective13CollectiveMmaINS1_37MainloopSm90TmaGmmaWarpSpecializedFP8ILi6ENS5_IJNS4_1CILi2EEENSA_ILi1EEESC_EEENS1_35KernelTmaWarpSpecializedCooperativeEEENS5_IJNSA_ILi256EEENSA_ILi8EEENSA_ILi128EEEEEENS_12float_e4m3_tENS5_IJlSC_lEEESK_SL_NS4_8TiledMMAINS4_8MMA_AtomIJNS4_4SM904GMMA29MMA_64x8x32_F32E4M3E4M3_SS_TNILNSP_7ScaleInE1ELSR_1EEEEEENS4_6LayoutISD_NS5_IJSC_NSA_ILi0EEESV_EEEEENS5_IJNS4_10UnderscoreESY_SY_EEEEENS4_13SM90_TMA_LOADENS4_14ComposedLayoutINS4_7SwizzleILi3ELi4ELi3EEENS4_18smem_ptr_flag_bitsILi8EEENSU_INS5_IJSH_SI_EEENS5_IJSI_SC_EEEEEEEvNS4_8identityENS4_23SM90_TMA_LOAD_MULTICASTES1A_vS1B_EENS_8epilogue10collective6detail29Sm90TmaWarpSpecializedAdapterINS1F_15DefaultEpilogueISK_SL_SL_NS1E_6thread17LinearCombinationISK_Li1EffLNS1J_9ScaleType4KindE0ELNS_15FloatRoundStyleE2ESK_EENS1_15EpilogueDefaultEEEEEvvEEEEvNT_6ParamsE:
	.zero		1664


//--------------------- SYMBOLS --------------------------

	.type		.nv.reservedSmem.offset0,@object
	.size		.nv.reservedSmem.offset0,0x4
